	.target	sm_90a

	.elftype	@"ET_EXEC"


//--------------------- .note.nv.tkinfo           --------------------------
	.section	.note.nv.tkinfo,"",@"SHT_NOTE"
	.sectionflags	@"SHF_NOTE_NV_TKINFO"
	.tkinfo
        /*0018*/ 	.word	0x00000002
        /*0030*/ 	.string	""
        /*0030*/ 	.string	"ptxas"
        /*0030*/ 	.string	"Cuda compilation tools, release 13.0, V13.0.88"
        /*0030*/ 	.string	"Build cuda_13.0.r13.0/compiler.36424714_0"
        /*0030*/ 	.string	"-arch sm_90a -m 64 "



//--------------------- .note.nv.cuinfo           --------------------------
	.section	.note.nv.cuinfo,"",@"SHT_NOTE"
	.sectionflags	@"SHF_NOTE_NV_CUINFO"
        /*0018*/ 	.short	0x0002
        /*001a*/ 	.short	0x005a
        /*001c*/ 	.short	0x0082
	.zero		2


//--------------------- .nv.info                  --------------------------
	.section	.nv.info,"",@"SHT_CUDA_INFO"
	.align	4


	//----- nvinfo : EIATTR_REGCOUNT
	.align		4
        /*0000*/ 	.byte	0x04, 0x2f
        /*0002*/ 	.short	(.L_15 - .L_14)
	.align		4
.L_14:
        /*0004*/ 	.word	index@(_ZN7cutlass13device_kernelINS_4gemm6kernel13GemmUniversalIN4cute5tupleIJiiiiEEENS1_10collective13CollectiveMmaINS1_34MainloopSm90TmaGmmaWarpSpecializedILi3ENS5_IJNS4_1CILi1EEESB_SB_EEENS1_35KernelTmaWarpSpecializedCooperativeEEENS5_IJNSA_ILi128EEENSA_ILi64EEESF_EEEfNS5_IJlSB_lEEEfSI_NS4_8TiledMMAINS4_8MMA_AtomIJNS4_4SM904GMMA29MMA_64x64x8_F32TF32TF32_SS_TNILNSM_7ScaleInE1ELSO_1EEEEEENS4_6LayoutINS5_IJNSA_ILi2EEESB_SB_EEENS5_IJSB_NSA_ILi0EEESU_EEEEENS5_IJNS4_10UnderscoreESX_SX_EEEEENS4_13SM90_TMA_LOADENS4_14ComposedLayoutINS4_7SwizzleILi3ELi4ELi3EEENS4_18smem_ptr_flag_bitsILi32EEENSR_INS5_IJNSA_ILi8EEENSA_ILi32EEEEEENS5_IJS17_SB_EEEEEEEvNS4_8identityES10_S1B_vS1C_EENS_8epilogue10collective6detail29Sm90TmaWarpSpecializedAdapterINS1F_15DefaultEpilogueIfSI_SI_NS1E_6thread17LinearCombinationIfLi1EffLNS1J_9ScaleType4KindE0ELNS_15FloatRoundStyleE2EfEENS1_15EpilogueDefaultEEEEEvvEEEEvNT_6ParamsE)
        /*0008*/ 	.word	0x000000a8


	//----- nvinfo : EIATTR_FRAME_SIZE
	.align		4
.L_15:
        /*000c*/ 	.byte	0x04, 0x11
        /*000e*/ 	.short	(.L_17 - .L_16)
	.align		4
.L_16:
        /*0010*/ 	.word	index@(_ZN7cutlass13device_kernelINS_4gemm6kernel13GemmUniversalIN4cute5tupleIJiiiiEEENS1_10collective13CollectiveMmaINS1_34MainloopSm90TmaGmmaWarpSpecializedILi3ENS5_IJNS4_1CILi1EEESB_SB_EEENS1_35KernelTmaWarpSpecializedCooperativeEEENS5_IJNSA_ILi128EEENSA_ILi64EEESF_EEEfNS5_IJlSB_lEEEfSI_NS4_8TiledMMAINS4_8MMA_AtomIJNS4_4SM904GMMA29MMA_64x64x8_F32TF32TF32_SS_TNILNSM_7ScaleInE1ELSO_1EEEEEENS4_6LayoutINS5_IJNSA_ILi2EEESB_SB_EEENS5_IJSB_NSA_ILi0EEESU_EEEEENS5_IJNS4_10UnderscoreESX_SX_EEEEENS4_13SM90_TMA_LOADENS4_14ComposedLayoutINS4_7SwizzleILi3ELi4ELi3EEENS4_18smem_ptr_flag_bitsILi32EEENSR_INS5_IJNSA_ILi8EEENSA_ILi32EEEEEENS5_IJS17_SB_EEEEEEEvNS4_8identityES10_S1B_vS1C_EENS_8epilogue10collective6detail29Sm90TmaWarpSpecializedAdapterINS1F_15DefaultEpilogueIfSI_SI_NS1E_6thread17LinearCombinationIfLi1EffLNS1J_9ScaleType4KindE0ELNS_15FloatRoundStyleE2EfEENS1_15EpilogueDefaultEEEEEvvEEEEvNT_6ParamsE)
        /*0014*/ 	.word	0x00000000


	//----- nvinfo : EIATTR_MIN_STACK_SIZE
	.align		4
.L_17:
        /*0018*/ 	.byte	0x04, 0x12
        /*001a*/ 	.short	(.L_19 - .L_18)
	.align		4
.L_18:
        /*001c*/ 	.word	index@(_ZN7cutlass13device_kernelINS_4gemm6kernel13GemmUniversalIN4cute5tupleIJiiiiEEENS1_10collective13CollectiveMmaINS1_34MainloopSm90TmaGmmaWarpSpecializedILi3ENS5_IJNS4_1CILi1EEESB_SB_EEENS1_35KernelTmaWarpSpecializedCooperativeEEENS5_IJNSA_ILi128EEENSA_ILi64EEESF_EEEfNS5_IJlSB_lEEEfSI_NS4_8TiledMMAINS4_8MMA_AtomIJNS4_4SM904GMMA29MMA_64x64x8_F32TF32TF32_SS_TNILNSM_7ScaleInE1ELSO_1EEEEEENS4_6LayoutINS5_IJNSA_ILi2EEESB_SB_EEENS5_IJSB_NSA_ILi0EEESU_EEEEENS5_IJNS4_10UnderscoreESX_SX_EEEEENS4_13SM90_TMA_LOADENS4_14ComposedLayoutINS4_7SwizzleILi3ELi4ELi3EEENS4_18smem_ptr_flag_bitsILi32EEENSR_INS5_IJNSA_ILi8EEENSA_ILi32EEEEEENS5_IJS17_SB_EEEEEEEvNS4_8identityES10_S1B_vS1C_EENS_8epilogue10collective6detail29Sm90TmaWarpSpecializedAdapterINS1F_15DefaultEpilogueIfSI_SI_NS1E_6thread17LinearCombinationIfLi1EffLNS1J_9ScaleType4KindE0ELNS_15FloatRoundStyleE2EfEENS1_15EpilogueDefaultEEEEEvvEEEEvNT_6ParamsE)
        /*0020*/ 	.word	0x00000000
.L_19:


//--------------------- .nv.compat                --------------------------
	.section	.nv.compat,"",@"SHT_CUDA_COMPAT_INFO"
	.align	4
        /*0000*/ 	.byte	0x02, 0x09, 0x01, 0x00, 0x02, 0x02, 0x04, 0x00, 0x02, 0x05, 0x05, 0x00, 0x03, 0x07, 0x01, 0x01
        /*0010*/ 	.byte	0x02, 0x03, 0x01, 0x00, 0x02, 0x06, 0x01, 0x00, 0x04, 0x0b, 0x08, 0x00, 0x00, 0x00, 0x00, 0x00
        /*0020*/ 	.byte	0x00, 0x00, 0x00, 0x00


//--------------------- .nv.info._ZN7cutlass13device_kernelINS_4gemm6kernel13GemmUniversalIN4cute5tupleIJiiiiEEENS1_10collective13CollectiveMmaINS1_34MainloopSm90TmaGmmaWarpSpecializedILi3ENS5_IJNS4_1CILi1EEESB_SB_EEENS1_35KernelTmaWarpSpecializedCooperativeEEENS5_IJNSA_ILi128EEENSA_ILi64EEESF_EEEfNS5_IJlSB_lEEEfSI_NS4_8TiledMMAINS4_8MMA_AtomIJNS4_4SM904GMMA29MMA_64x64x8_F32TF32TF32_SS_TNILNSM_7ScaleInE1ELSO_1EEEEEENS4_6LayoutINS5_IJNSA_ILi2EEESB_SB_EEENS5_IJSB_NSA_ILi0EEESU_EEEEENS5_IJNS4_10UnderscoreESX_SX_EEEEENS4_13SM90_TMA_LOADENS4_14ComposedLayoutINS4_7SwizzleILi3ELi4ELi3EEENS4_18smem_ptr_flag_bitsILi32EEENSR_INS5_IJNSA_ILi8EEENSA_ILi32EEEEEENS5_IJS17_SB_EEEEEEEvNS4_8identityES10_S1B_vS1C_EENS_8epilogue10collective6detail29Sm90TmaWarpSpecializedAdapterINS1F_15DefaultEpilogueIfSI_SI_NS1E_6thread17LinearCombinationIfLi1EffLNS1J_9ScaleType4KindE0ELNS_15FloatRoundStyleE2EfEENS1_15EpilogueDefaultEEEEEvvEEEEvNT_6ParamsE --------------------------
	.section	.nv.info._ZN7cutlass13device_kernelINS_4gemm6kernel13GemmUniversalIN4cute5tupleIJiiiiEEENS1_10collective13CollectiveMmaINS1_34MainloopSm90TmaGmmaWarpSpecializedILi3ENS5_IJNS4_1CILi1EEESB_SB_EEENS1_35KernelTmaWarpSpecializedCooperativeEEENS5_IJNSA_ILi128EEENSA_ILi64EEESF_EEEfNS5_IJlSB_lEEEfSI_NS4_8TiledMMAINS4_8MMA_AtomIJNS4_4SM904GMMA29MMA_64x64x8_F32TF32TF32_SS_TNILNSM_7ScaleInE1ELSO_1EEEEEENS4_6LayoutINS5_IJNSA_ILi2EEESB_SB_EEENS5_IJSB_NSA_ILi0EEESU_EEEEENS5_IJNS4_10UnderscoreESX_SX_EEEEENS4_13SM90_TMA_LOADENS4_14ComposedLayoutINS4_7SwizzleILi3ELi4ELi3EEENS4_18smem_ptr_flag_bitsILi32EEENSR_INS5_IJNSA_ILi8EEENSA_ILi32EEEEEENS5_IJS17_SB_EEEEEEEvNS4_8identityES10_S1B_vS1C_EENS_8epilogue10collective6detail29Sm90TmaWarpSpecializedAdapterINS1F_15DefaultEpilogueIfSI_SI_NS1E_6thread17LinearCombinationIfLi1EffLNS1J_9ScaleType4KindE0ELNS_15FloatRoundStyleE2EfEENS1_15EpilogueDefaultEEEEEvvEEEEvNT_6ParamsE,"",@"SHT_CUDA_INFO"
	.sectionflags	@""
	.align	4


	//----- nvinfo : EIATTR_CUDA_API_VERSION
	.align		4
        /*0000*/ 	.byte	0x04, 0x37
        /*0002*/ 	.short	(.L_21 - .L_20)
.L_20:
        /*0004*/ 	.word	0x00000082


	//----- nvinfo : EIATTR_KPARAM_INFO
	.align		4
.L_21:
        /*0008*/ 	.byte	0x04, 0x17
        /*000a*/ 	.short	(.L_23 - .L_22)
.L_22:
        /*000c*/ 	.word	0x00000000
        /*0010*/ 	.short	0x0000
        /*0012*/ 	.short	0x0070
        /*0014*/ 	.byte	0x00, 0xf0, 0x01, 0x10


	//----- nvinfo : EIATTR_SPARSE_MMA_MASK
	.align		4
.L_23:
        /*0018*/ 	.byte	0x03, 0x50
        /*001a*/ 	.short	0x0000


	//----- nvinfo : EIATTR_MAXREG_COUNT
	.align		4
        /*001c*/ 	.byte	0x03, 0x1b
        /*001e*/ 	.short	0x00a8


	//----- nvinfo : EIATTR_NUM_BARRIERS
	.align		4
        /*0020*/ 	.byte	0x02, 0x4c
        /*0022*/ 	.byte	0x01
	.zero		1


	//----- nvinfo : EIATTR_EXTERNS
	.align		4
        /*0024*/ 	.byte	0x04, 0x0f
        /*0026*/ 	.short	(.L_25 - .L_24)


	//   ....[0]....
	.align		4
.L_24:
        /*0028*/ 	.word	index@(__assertfail)


	//----- nvinfo : EIATTR_MERCURY_ISA_VERSION
	.align		4
.L_25:
        /*002c*/ 	.byte	0x03, 0x5f
        /*002e*/ 	.short	0x0101


	//----- nvinfo : EIATTR_INT_WARP_WIDE_INSTR_OFFSETS
	.align		4
        /*0030*/ 	.byte	0x04, 0x31
        /*0032*/ 	.short	(.L_27 - .L_26)


	//   ....[0]....
.L_26:
        /*0034*/ 	.word	0x000003d0


	//   ....[1]....
        /*0038*/ 	.word	0x000003e0


	//   ....[2]....
        /*003c*/ 	.word	0x000004a0


	//----- nvinfo : EIATTR_COOP_GROUP_MASK_REGIDS
	.align		4
.L_27:
        /*0040*/ 	.byte	0x04, 0x29
        /*0042*/ 	.short	(.L_29 - .L_28)


	//   ....[0]....
.L_28:
        /*0044*/ 	.word	0xffffffff


	//   ....[1]....
        /*0048*/ 	.word	0xffffffff


	//   ....[2]....
        /*004c*/ 	.word	0xffffffff


	//   ....[3]....
        /*0050*/ 	.word	0xffffffff


	//   ....[4]....
        /*0054*/ 	.word	0xffffffff


	//----- nvinfo : EIATTR_COOP_GROUP_INSTR_OFFSETS
	.align		4
.L_29:
        /*0058*/ 	.byte	0x04, 0x28
        /*005a*/ 	.short	(.L_31 - .L_30)


	//   ....[0]....
.L_30:
        /*005c*/ 	.word	0x00000060


	//   ....[1]....
        /*0060*/ 	.word	0x00000070


	//   ....[2]....
        /*0064*/ 	.word	0x00000130


	//   ....[3]....
        /*0068*/ 	.word	0x000002a0


	//   ....[4]....
        /*006c*/ 	.word	0x000011a0


	//----- nvinfo : EIATTR_REG_RECONFIG
	.align		4
.L_31:
        /*0070*/ 	.byte	0x01, 0x54
	.zero		2


	//----- nvinfo : EIATTR_SYSCALL_OFFSETS
	.align		4
        /*0074*/ 	.byte	0x04, 0x46
        /*0076*/ 	.short	(.L_33 - .L_32)


	//   ....[0]....
.L_32:
        /*0078*/ 	.word	0x00001390


	//----- nvinfo : EIATTR_MBARRIER_INSTR_OFFSETS
	.align		4
.L_33:
        /*007c*/ 	.byte	0x04, 0x39
        /*007e*/ 	.short	(.L_35 - .L_34)


	//   ....[0]....
.L_34:
        /*0080*/ 	.word	0x00000230
        /*0084*/ 	.word	0x000000ff
        /*0088*/ 	.word	0x00000000
        /*008c*/ 	.short	0x0100
        /*008e*/ 	.byte	0x08
	.zero		1


	//   ....[1]....
        /*0090*/ 	.word	0x00000240
        /*0094*/ 	.word	0x000000ff
        /*0098*/ 	.word	0x00000018
        /*009c*/ 	.short	0x0100
        /*009e*/ 	.byte	0x08
	.zero		1


	//   ....[2]....
        /*00a0*/ 	.word	0x00000250
        /*00a4*/ 	.word	0x000000ff
        /*00a8*/ 	.word	0x00000008
        /*00ac*/ 	.short	0x0100
        /*00ae*/ 	.byte	0x08
	.zero		1


	//   ....[3]....
        /*00b0*/ 	.word	0x00000260
        /*00b4*/ 	.word	0x000000ff
        /*00b8*/ 	.word	0x00000020
        /*00bc*/ 	.short	0x0100
        /*00be*/ 	.byte	0x08
	.zero		1


	//   ....[4]....
        /*00c0*/ 	.word	0x00000270
        /*00c4*/ 	.word	0x000000ff
        /*00c8*/ 	.word	0x00000010
        /*00cc*/ 	.short	0x0100
        /*00ce*/ 	.byte	0x08
	.zero		1


	//   ....[5]....
        /*00d0*/ 	.word	0x00000280
        /*00d4*/ 	.word	0x000000ff
        /*00d8*/ 	.word	0x00000028
        /*00dc*/ 	.short	0x0100
        /*00de*/ 	.byte	0x08
	.zero		1


	//   ....[6]....
        /*00e0*/ 	.word	0x00000520
        /*00e4*/ 	.word	0x000000ff
        /*00e8*/ 	.word	0x00000040
        /*00ec*/ 	.short	0x0100
        /*00ee*/ 	.byte	0x08
	.zero		1


	//   ....[7]....
        /*00f0*/ 	.word	0x000005a0
        /*00f4*/ 	.word	0x000000ff
        /*00f8*/ 	.word	0x00000048
        /*00fc*/ 	.short	0x0100
        /*00fe*/ 	.byte	0x08
	.zero		1


	//   ....[8]....
        /*0100*/ 	.word	0x00001410
        /*0104*/ 	.word	0x00000003
        /*0108*/ 	.word	0x00000000
        /*010c*/ 	.short	0x010a
        /*010e*/ 	.byte	0x3f
	.zero		1


	//   ....[9]....
        /*0110*/ 	.word	0x00001470
        /*0114*/ 	.word	0x00000003
        /*0118*/ 	.word	0x00000000
        /*011c*/ 	.short	0x010a
        /*011e*/ 	.byte	0x3f
	.zero		1


	//   ....[10]....
        /*0120*/ 	.word	0x00001d20
        /*0124*/ 	.word	0x000000ff
        /*0128*/ 	.word	0x00000000
        /*012c*/ 	.short	0x010a
        /*012e*/ 	.byte	0x04
	.zero		1


	//   ....[11]....
        /*0130*/ 	.word	0x00001d60
        /*0134*/ 	.word	0x000000ff
        /*0138*/ 	.word	0x00000000
        /*013c*/ 	.short	0x010a
        /*013e*/ 	.byte	0x04
	.zero		1


	//   ....[12]....
        /*0140*/ 	.word	0x00002500
        /*0144*/ 	.word	0x000000ff
        /*0148*/ 	.word	0x00000000
        /*014c*/ 	.short	0x0101
        /*014e*/ 	.byte	0x0a
	.zero		1


	//   ....[13]....
        /*0150*/ 	.word	0x000026e0
        /*0154*/ 	.word	0x000000ff
        /*0158*/ 	.word	0x00000000
        /*015c*/ 	.short	0x0101
        /*015e*/ 	.byte	0x06
	.zero		1


	//   ....[14]....
        /*0160*/ 	.word	0x000053e0
        /*0164*/ 	.word	0x0000000e
        /*0168*/ 	.word	0x00000018
        /*016c*/ 	.short	0x010a
        /*016e*/ 	.byte	0x3f
	.zero		1


	//   ....[15]....
        /*0170*/ 	.word	0x000059a0
        /*0174*/ 	.word	0x00000006
        /*0178*/ 	.word	0x00000048
        /*017c*/ 	.short	0x0101
        /*017e*/ 	.byte	0x3f
	.zero		1


	//   ....[16]....
        /*0180*/ 	.word	0x000060c0
        /*0184*/ 	.word	0x00000007
        /*0188*/ 	.word	0x00000000
        /*018c*/ 	.short	0x010a
        /*018e*/ 	.byte	0x3f
	.zero		1


	//   ....[17]....
        /*0190*/ 	.word	0x00006140
        /*0194*/ 	.word	0x00000009
        /*0198*/ 	.word	0x00000000
        /*019c*/ 	.short	0x010a
        /*019e*/ 	.byte	0x3f
	.zero		1


	//   ....[18]....
        /*01a0*/ 	.word	0x000061d0
        /*01a4*/ 	.word	0x00000003
        /*01a8*/ 	.word	0x00000000
        /*01ac*/ 	.short	0x010a
        /*01ae*/ 	.byte	0x3f
	.zero		1


	//   ....[19]....
        /*01b0*/ 	.word	0x00006230
        /*01b4*/ 	.word	0x00000003
        /*01b8*/ 	.word	0x00000000
        /*01bc*/ 	.short	0x010a
        /*01be*/ 	.byte	0x3f
	.zero		1


	//   ....[20]....
        /*01c0*/ 	.word	0x00006290
        /*01c4*/ 	.word	0x00000004
        /*01c8*/ 	.word	0x00000000
        /*01cc*/ 	.short	0x010a
        /*01ce*/ 	.byte	0x3f
	.zero		1


	//   ....[21]....
        /*01d0*/ 	.word	0x00006360
        /*01d4*/ 	.word	0x0000000e
        /*01d8*/ 	.word	0x00000018
        /*01dc*/ 	.short	0x010a
        /*01de*/ 	.byte	0x3f
	.zero		1


	//   ....[22]....
        /*01e0*/ 	.word	0x00006430
        /*01e4*/ 	.word	0x00000007
        /*01e8*/ 	.word	0x00000000
        /*01ec*/ 	.short	0x010a
        /*01ee*/ 	.byte	0x3f
	.zero		1


	//   ....[23]....
        /*01f0*/ 	.word	0x00006480
        /*01f4*/ 	.word	0x00000009
        /*01f8*/ 	.word	0x00000000
        /*01fc*/ 	.short	0x010a
        /*01fe*/ 	.byte	0x3f
	.zero		1


	//----- nvinfo : EIATTR_NUM_MBARRIERS
	.align		4
.L_35:
        /*0200*/ 	.byte	0x03, 0x38
        /*0202*/ 	.short	0x0008


	//----- nvinfo : EIATTR_EXIT_INSTR_OFFSETS
	.align		4
        /*0204*/ 	.byte	0x04, 0x1c
        /*0206*/ 	.short	(.L_37 - .L_36)


	//   ....[0]....
.L_36:
        /*0208*/ 	.word	0x00000640


	//   ....[1]....
        /*020c*/ 	.word	0x00000f00


	//   ....[2]....
        /*0210*/ 	.word	0x00004ac0


	//   ....[3]....
        /*0214*/ 	.word	0x000050f0


	//   ....[4]....
        /*0218*/ 	.word	0x00006220


	//----- nvinfo : EIATTR_MAX_THREADS
	.align		4
.L_37:
        /*021c*/ 	.byte	0x04, 0x05
        /*021e*/ 	.short	(.L_39 - .L_38)
.L_38:
        /*0220*/ 	.word	0x00000180
        /*0224*/ 	.word	0x00000001
        /*0228*/ 	.word	0x00000001


	//----- nvinfo : EIATTR_CRS_STACK_SIZE
	.align		4
.L_39:
        /*022c*/ 	.byte	0x04, 0x1e
        /*022e*/ 	.short	(.L_41 - .L_40)
.L_40:
        /*0230*/ 	.word	0x00000000


	//----- nvinfo : EIATTR_CBANK_PARAM_SIZE
	.align		4
.L_41:
        /*0234*/ 	.byte	0x03, 0x19
        /*0236*/ 	.short	0x0470


	//----- nvinfo : EIATTR_PARAM_CBANK
	.align		4
        /*0238*/ 	.byte	0x04, 0x0a
        /*023a*/ 	.short	(.L_43 - .L_42)
	.align		4
.L_42:
        /*023c*/ 	.word	index@(.nv.constant0._ZN7cutlass13device_kernelINS_4gemm6kernel13GemmUniversalIN4cute5tupleIJiiiiEEENS1_10collective13CollectiveMmaINS1_34MainloopSm90TmaGmmaWarpSpecializedILi3ENS5_IJNS4_1CILi1EEESB_SB_EEENS1_35KernelTmaWarpSpecializedCooperativeEEENS5_IJNSA_ILi128EEENSA_ILi64EEESF_EEEfNS5_IJlSB_lEEEfSI_NS4_8TiledMMAINS4_8MMA_AtomIJNS4_4SM904GMMA29MMA_64x64x8_F32TF32TF32_SS_TNILNSM_7ScaleInE1ELSO_1EEEEEENS4_6LayoutINS5_IJNSA_ILi2EEESB_SB_EEENS5_IJSB_NSA_ILi0EEESU_EEEEENS5_IJNS4_10UnderscoreESX_SX_EEEEENS4_13SM90_TMA_LOADENS4_14ComposedLayoutINS4_7SwizzleILi3ELi4ELi3EEENS4_18smem_ptr_flag_bitsILi32EEENSR_INS5_IJNSA_ILi8EEENSA_ILi32EEEEEENS5_IJS17_SB_EEEEEEEvNS4_8identityES10_S1B_vS1C_EENS_8epilogue10collective6detail29Sm90TmaWarpSpecializedAdapterINS1F_15DefaultEpilogueIfSI_SI_NS1E_6thread17LinearCombinationIfLi1EffLNS1J_9ScaleType4KindE0ELNS_15FloatRoundStyleE2EfEENS1_15EpilogueDefaultEEEEEvvEEEEvNT_6ParamsE)
        /*0240*/ 	.short	0x0210
        /*0242*/ 	.short	0x0470


	//----- nvinfo : EIATTR_SW_WAR
	.align		4
.L_43:
        /*0244*/ 	.byte	0x04, 0x36
        /*0246*/ 	.short	(.L_45 - .L_44)
.L_44:
        /*0248*/ 	.word	0x00000008
.L_45:


//--------------------- .nv.callgraph             --------------------------
	.section	.nv.callgraph,"",@"SHT_CUDA_CALLGRAPH"
	.align	4
	.sectionentsize	8
	.align		4
        /*0000*/ 	.word	0x00000000
	.align		4
        /*0004*/ 	.word	0xffffffff
	.align		4
        /*0008*/ 	.word	index@(_ZN7cutlass13device_kernelINS_4gemm6kernel13GemmUniversalIN4cute5tupleIJiiiiEEENS1_10collective13CollectiveMmaINS1_34MainloopSm90TmaGmmaWarpSpecializedILi3ENS5_IJNS4_1CILi1EEESB_SB_EEENS1_35KernelTmaWarpSpecializedCooperativeEEENS5_IJNSA_ILi128EEENSA_ILi64EEESF_EEEfNS5_IJlSB_lEEEfSI_NS4_8TiledMMAINS4_8MMA_AtomIJNS4_4SM904GMMA29MMA_64x64x8_F32TF32TF32_SS_TNILNSM_7ScaleInE1ELSO_1EEEEEENS4_6LayoutINS5_IJNSA_ILi2EEESB_SB_EEENS5_IJSB_NSA_ILi0EEESU_EEEEENS5_IJNS4_10UnderscoreESX_SX_EEEEENS4_13SM90_TMA_LOADENS4_14ComposedLayoutINS4_7SwizzleILi3ELi4ELi3EEENS4_18smem_ptr_flag_bitsILi32EEENSR_INS5_IJNSA_ILi8EEENSA_ILi32EEEEEENS5_IJS17_SB_EEEEEEEvNS4_8identityES10_S1B_vS1C_EENS_8epilogue10collective6detail29Sm90TmaWarpSpecializedAdapterINS1F_15DefaultEpilogueIfSI_SI_NS1E_6thread17LinearCombinationIfLi1EffLNS1J_9ScaleType4KindE0ELNS_15FloatRoundStyleE2EfEENS1_15EpilogueDefaultEEEEEvvEEEEvNT_6ParamsE)
	.align		4
        /*000c*/ 	.word	index@(__assertfail)
	.align		4
        /*0010*/ 	.word	0x00000000
	.align		4
        /*0014*/ 	.word	0xfffffffe
	.align		4
        /*0018*/ 	.word	0x00000000
	.align		4
        /*001c*/ 	.word	0xfffffffd
	.align		4
        /*0020*/ 	.word	0x00000000
	.align		4
        /*0024*/ 	.word	0xfffffffc


//--------------------- .nv.constant4             --------------------------
	.section	.nv.constant4,"a",@progbits
	.align	8
	.align		8
.nv.constant4:
        /*0000*/ 	.dword	__assertfail
	.align		8
        /*0008*/ 	.dword	__unnamed_1
	.align		8
        /*0010*/ 	.dword	_ZN40_INTERNAL_ee9bc1cc_4_k_cu_524e1d78_238434cuda3std3__45__cpo5beginE
	.align		8
        /*0018*/ 	.dword	_ZN40_INTERNAL_ee9bc1cc_4_k_cu_524e1d78_238434cuda3std3__45__cpo3endE
	.align		8
        /*0020*/ 	.dword	_ZN40_INTERNAL_ee9bc1cc_4_k_cu_524e1d78_238434cuda3std3__45__cpo6cbeginE
	.align		8
        /*0028*/ 	.dword	_ZN40_INTERNAL_ee9bc1cc_4_k_cu_524e1d78_238434cuda3std3__45__cpo4cendE
	.align		8
        /*0030*/ 	.dword	_ZN40_INTERNAL_ee9bc1cc_4_k_cu_524e1d78_238434cuda3std3__442_GLOBAL__N__ee9bc1cc_4_k_cu_524e1d78_238436ignoreE
	.align		8
        /*0038*/ 	.dword	_ZN40_INTERNAL_ee9bc1cc_4_k_cu_524e1d78_238434cuda3std3__419piecewise_constructE
	.align		8
        /*0040*/ 	.dword	_ZN40_INTERNAL_ee9bc1cc_4_k_cu_524e1d78_238434cuda3std3__48in_placeE
	.align		8
        /*0048*/ 	.dword	_ZN40_INTERNAL_ee9bc1cc_4_k_cu_524e1d78_238434cuda3std6ranges3__45__cpo4swapE
	.align		8
        /*0050*/ 	.dword	_ZN40_INTERNAL_ee9bc1cc_4_k_cu_524e1d78_238434cuda3std6ranges3__45__cpo9iter_moveE
	.align		8
        /*0058*/ 	.dword	_ZN40_INTERNAL_ee9bc1cc_4_k_cu_524e1d78_238434cute7productE
	.align		8
        /*0060*/ 	.dword	_ZN40_INTERNAL_ee9bc1cc_4_k_cu_524e1d78_238434cute1_E
	.align		8
        /*0068*/ 	.dword	$str$22
	.align		8
        /*0070*/ 	.dword	$str$23


//--------------------- .text._ZN7cutlass13device_kernelINS_4gemm6kernel13GemmUniversalIN4cute5tupleIJiiiiEEENS1_10collective13CollectiveMmaINS1_34MainloopSm90TmaGmmaWarpSpecializedILi3ENS5_IJNS4_1CILi1EEESB_SB_EEENS1_35KernelTmaWarpSpecializedCooperativeEEENS5_IJNSA_ILi128EEENSA_ILi64EEESF_EEEfNS5_IJlSB_lEEEfSI_NS4_8TiledMMAINS4_8MMA_AtomIJNS4_4SM904GMMA29MMA_64x64x8_F32TF32TF32_SS_TNILNSM_7ScaleInE1ELSO_1EEEEEENS4_6LayoutINS5_IJNSA_ILi2EEESB_SB_EEENS5_IJSB_NSA_ILi0EEESU_EEEEENS5_IJNS4_10UnderscoreESX_SX_EEEEENS4_13SM90_TMA_LOADENS4_14ComposedLayoutINS4_7SwizzleILi3ELi4ELi3EEENS4_18smem_ptr_flag_bitsILi32EEENSR_INS5_IJNSA_ILi8EEENSA_ILi32EEEEEENS5_IJS17_SB_EEEEEEEvNS4_8identityES10_S1B_vS1C_EENS_8epilogue10collective6detail29Sm90TmaWarpSpecializedAdapterINS1F_15DefaultEpilogueIfSI_SI_NS1E_6thread17LinearCombinationIfLi1EffLNS1J_9ScaleType4KindE0ELNS_15FloatRoundStyleE2EfEENS1_15EpilogueDefaultEEEEEvvEEEEvNT_6ParamsE --------------------------
	.section	.text._ZN7cutlass13device_kernelINS_4gemm6kernel13GemmUniversalIN4cute5tupleIJiiiiEEENS1_10collective13CollectiveMmaINS1_34MainloopSm90TmaGmmaWarpSpecializedILi3ENS5_IJNS4_1CILi1EEESB_SB_EEENS1_35KernelTmaWarpSpecializedCooperativeEEENS5_IJNSA_ILi128EEENSA_ILi64EEESF_EEEfNS5_IJlSB_lEEEfSI_NS4_8TiledMMAINS4_8MMA_AtomIJNS4_4SM904GMMA29MMA_64x64x8_F32TF32TF32_SS_TNILNSM_7ScaleInE1ELSO_1EEEEEENS4_6LayoutINS5_IJNSA_ILi2EEESB_SB_EEENS5_IJSB_NSA_ILi0EEESU_EEEEENS5_IJNS4_10UnderscoreESX_SX_EEEEENS4_13SM90_TMA_LOADENS4_14ComposedLayoutINS4_7SwizzleILi3ELi4ELi3EEENS4_18smem_ptr_flag_bitsILi32EEENSR_INS5_IJNSA_ILi8EEENSA_ILi32EEEEEENS5_IJS17_SB_EEEEEEEvNS4_8identityES10_S1B_vS1C_EENS_8epilogue10collective6detail29Sm90TmaWarpSpecializedAdapterINS1F_15DefaultEpilogueIfSI_SI_NS1E_6thread17LinearCombinationIfLi1EffLNS1J_9ScaleType4KindE0ELNS_15FloatRoundStyleE2EfEENS1_15EpilogueDefaultEEEEEvvEEEEvNT_6ParamsE,"ax",@progbits
	.align	128
.text._ZN7cutlass13device_kernelINS_4gemm6kernel13GemmUniversalIN4cute5tupleIJiiiiEEENS1_10collective13CollectiveMmaINS1_34MainloopSm90TmaGmmaWarpSpecializedILi3ENS5_IJNS4_1CILi1EEESB_SB_EEENS1_35KernelTmaWarpSpecializedCooperativeEEENS5_IJNSA_ILi128EEENSA_ILi64EEESF_EEEfNS5_IJlSB_lEEEfSI_NS4_8TiledMMAINS4_8MMA_AtomIJNS4_4SM904GMMA29MMA_64x64x8_F32TF32TF32_SS_TNILNSM_7ScaleInE1ELSO_1EEEEEENS4_6LayoutINS5_IJNSA_ILi2EEESB_SB_EEENS5_IJSB_NSA_ILi0EEESU_EEEEENS5_IJNS4_10UnderscoreESX_SX_EEEEENS4_13SM90_TMA_LOADENS4_14ComposedLayoutINS4_7SwizzleILi3ELi4ELi3EEENS4_18smem_ptr_flag_bitsILi32EEENSR_INS5_IJNSA_ILi8EEENSA_ILi32EEEEEENS5_IJS17_SB_EEEEEEEvNS4_8identityES10_S1B_vS1C_EENS_8epilogue10collective6detail29Sm90TmaWarpSpecializedAdapterINS1F_15DefaultEpilogueIfSI_SI_NS1E_6thread17LinearCombinationIfLi1EffLNS1J_9ScaleType4KindE0ELNS_15FloatRoundStyleE2EfEENS1_15EpilogueDefaultEEEEEvvEEEEvNT_6ParamsE:
        .type           _ZN7cutlass13device_kernelINS_4gemm6kernel13GemmUniversalIN4cute5tupleIJiiiiEEENS1_10collective13CollectiveMmaINS1_34MainloopSm90TmaGmmaWarpSpecializedILi3ENS5_IJNS4_1CILi1EEESB_SB_EEENS1_35KernelTmaWarpSpecializedCooperativeEEENS5_IJNSA_ILi128EEENSA_ILi64EEESF_EEEfNS5_IJlSB_lEEEfSI_NS4_8TiledMMAINS4_8MMA_AtomIJNS4_4SM904GMMA29MMA_64x64x8_F32TF32TF32_SS_TNILNSM_7ScaleInE1ELSO_1EEEEEENS4_6LayoutINS5_IJNSA_ILi2EEESB_SB_EEENS5_IJSB_NSA_ILi0EEESU_EEEEENS5_IJNS4_10UnderscoreESX_SX_EEEEENS4_13SM90_TMA_LOADENS4_14ComposedLayoutINS4_7SwizzleILi3ELi4ELi3EEENS4_18smem_ptr_flag_bitsILi32EEENSR_INS5_IJNSA_ILi8EEENSA_ILi32EEEEEENS5_IJS17_SB_EEEEEEEvNS4_8identityES10_S1B_vS1C_EENS_8epilogue10collective6detail29Sm90TmaWarpSpecializedAdapterINS1F_15DefaultEpilogueIfSI_SI_NS1E_6thread17LinearCombinationIfLi1EffLNS1J_9ScaleType4KindE0ELNS_15FloatRoundStyleE2EfEENS1_15EpilogueDefaultEEEEEvvEEEEvNT_6ParamsE,@function
        .size           _ZN7cutlass13device_kernelINS_4gemm6kernel13GemmUniversalIN4cute5tupleIJiiiiEEENS1_10collective13CollectiveMmaINS1_34MainloopSm90TmaGmmaWarpSpecializedILi3ENS5_IJNS4_1CILi1EEESB_SB_EEENS1_35KernelTmaWarpSpecializedCooperativeEEENS5_IJNSA_ILi128EEENSA_ILi64EEESF_EEEfNS5_IJlSB_lEEEfSI_NS4_8TiledMMAINS4_8MMA_AtomIJNS4_4SM904GMMA29MMA_64x64x8_F32TF32TF32_SS_TNILNSM_7ScaleInE1ELSO_1EEEEEENS4_6LayoutINS5_IJNSA_ILi2EEESB_SB_EEENS5_IJSB_NSA_ILi0EEESU_EEEEENS5_IJNS4_10UnderscoreESX_SX_EEEEENS4_13SM90_TMA_LOADENS4_14ComposedLayoutINS4_7SwizzleILi3ELi4ELi3EEENS4_18smem_ptr_flag_bitsILi32EEENSR_INS5_IJNSA_ILi8EEENSA_ILi32EEEEEENS5_IJS17_SB_EEEEEEEvNS4_8identityES10_S1B_vS1C_EENS_8epilogue10collective6detail29Sm90TmaWarpSpecializedAdapterINS1F_15DefaultEpilogueIfSI_SI_NS1E_6thread17LinearCombinationIfLi1EffLNS1J_9ScaleType4KindE0ELNS_15FloatRoundStyleE2EfEENS1_15EpilogueDefaultEEEEEvvEEEEvNT_6ParamsE,(.L_x_128 - _ZN7cutlass13device_kernelINS_4gemm6kernel13GemmUniversalIN4cute5tupleIJiiiiEEENS1_10collective13CollectiveMmaINS1_34MainloopSm90TmaGmmaWarpSpecializedILi3ENS5_IJNS4_1CILi1EEESB_SB_EEENS1_35KernelTmaWarpSpecializedCooperativeEEENS5_IJNSA_ILi128EEENSA_ILi64EEESF_EEEfNS5_IJlSB_lEEEfSI_NS4_8TiledMMAINS4_8MMA_AtomIJNS4_4SM904GMMA29MMA_64x64x8_F32TF32TF32_SS_TNILNSM_7ScaleInE1ELSO_1EEEEEENS4_6LayoutINS5_IJNSA_ILi2EEESB_SB_EEENS5_IJSB_NSA_ILi0EEESU_EEEEENS5_IJNS4_10UnderscoreESX_SX_EEEEENS4_13SM90_TMA_LOADENS4_14ComposedLayoutINS4_7SwizzleILi3ELi4ELi3EEENS4_18smem_ptr_flag_bitsILi32EEENSR_INS5_IJNSA_ILi8EEENSA_ILi32EEEEEENS5_IJS17_SB_EEEEEEEvNS4_8identityES10_S1B_vS1C_EENS_8epilogue10collective6detail29Sm90TmaWarpSpecializedAdapterINS1F_15DefaultEpilogueIfSI_SI_NS1E_6thread17LinearCombinationIfLi1EffLNS1J_9ScaleType4KindE0ELNS_15FloatRoundStyleE2EfEENS1_15EpilogueDefaultEEEEEvvEEEEvNT_6ParamsE)
        .other          _ZN7cutlass13device_kernelINS_4gemm6kernel13GemmUniversalIN4cute5tupleIJiiiiEEENS1_10collective13CollectiveMmaINS1_34MainloopSm90TmaGmmaWarpSpecializedILi3ENS5_IJNS4_1CILi1EEESB_SB_EEENS1_35KernelTmaWarpSpecializedCooperativeEEENS5_IJNSA_ILi128EEENSA_ILi64EEESF_EEEfNS5_IJlSB_lEEEfSI_NS4_8TiledMMAINS4_8MMA_AtomIJNS4_4SM904GMMA29MMA_64x64x8_F32TF32TF32_SS_TNILNSM_7ScaleInE1ELSO_1EEEEEENS4_6LayoutINS5_IJNSA_ILi2EEESB_SB_EEENS5_IJSB_NSA_ILi0EEESU_EEEEENS5_IJNS4_10UnderscoreESX_SX_EEEEENS4_13SM90_TMA_LOADENS4_14ComposedLayoutINS4_7SwizzleILi3ELi4ELi3EEENS4_18smem_ptr_flag_bitsILi32EEENSR_INS5_IJNSA_ILi8EEENSA_ILi32EEEEEENS5_IJS17_SB_EEEEEEEvNS4_8identityES10_S1B_vS1C_EENS_8epilogue10collective6detail29Sm90TmaWarpSpecializedAdapterINS1F_15DefaultEpilogueIfSI_SI_NS1E_6thread17LinearCombinationIfLi1EffLNS1J_9ScaleType4KindE0ELNS_15FloatRoundStyleE2EfEENS1_15EpilogueDefaultEEEEEvvEEEEvNT_6ParamsE,@"STO_CUDA_ENTRY STV_DEFAULT"
_ZN7cutlass13device_kernelINS_4gemm6kernel13GemmUniversalIN4cute5tupleIJiiiiEEENS1_10collective13CollectiveMmaINS1_34MainloopSm90TmaGmmaWarpSpecializedILi3ENS5_IJNS4_1CILi1EEESB_SB_EEENS1_35KernelTmaWarpSpecializedCooperativeEEENS5_IJNSA_ILi128EEENSA_ILi64EEESF_EEEfNS5_IJlSB_lEEEfSI_NS4_8TiledMMAINS4_8MMA_AtomIJNS4_4SM904GMMA29MMA_64x64x8_F32TF32TF32_SS_TNILNSM_7ScaleInE1ELSO_1EEEEEENS4_6LayoutINS5_IJNSA_ILi2EEESB_SB_EEENS5_IJSB_NSA_ILi0EEESU_EEEEENS5_IJNS4_10UnderscoreESX_SX_EEEEENS4_13SM90_TMA_LOADENS4_14ComposedLayoutINS4_7SwizzleILi3ELi4ELi3EEENS4_18smem_ptr_flag_bitsILi32EEENSR_INS5_IJNSA_ILi8EEENSA_ILi32EEEEEENS5_IJS17_SB_EEEEEEEvNS4_8identityES10_S1B_vS1C_EENS_8epilogue10collective6detail29Sm90TmaWarpSpecializedAdapterINS1F_15DefaultEpilogueIfSI_SI_NS1E_6thread17LinearCombinationIfLi1EffLNS1J_9ScaleType4KindE0ELNS_15FloatRoundStyleE2EfEENS1_15EpilogueDefaultEEEEEvvEEEEvNT_6ParamsE:
[----:B------:R-:W0:Y:S01]  /*0000*/  LDC R1, c[0x0][0x28] ;  /* 0x00000a00ff017b82 */ /* 0x000e220000000800 */
[----:B------:R-:W1:Y:S01]  /*0010*/  S2R R3, SR_TID.X ;  /* 0x0000000000037919 */ /* 0x000e620000002100 */
[----:B------:R-:W-:Y:S01]  /*0020*/  ELECT P0, URZ, PT ;  /* 0x00000000003f782f */ /* 0x000fe20003800000 */
[----:B------:R-:W-:Y:S01]  /*0030*/  BSSY B0, `(.L_x_0) ;  /* 0x000000f000007945 */ /* 0x000fe20003800000 */
[--C-:B-1----:R-:W-:Y:S02]  /*0040*/  SHF.R.U32.HI R0, RZ, 0x5, R3.reuse ;  /* 0x00000005ff007819 */ /* 0x102fe40000011603 */
[----:B------:R-:W-:-:S03]  /*0050*/  SHF.R.U32.HI R14, RZ, 0x7, R3 ;  /* 0x00000007ff0e7819 */ /* 0x000fc60000011603 */
[----:B------:R-:W1:Y:S04]  /*0060*/  SHFL.IDX PT, R4, R0, RZ, 0x1f ;  /* 0x00001fff00047589 */ /* 0x000e6800000e0000 */
[----:B------:R2:W3:Y:S01]  /*0070*/  SHFL.IDX PT, R10, R14, RZ, 0x1f ;  /* 0x00001fff0e0a7589 */ /* 0x0004e200000e0000 */
[----:B-1----:R-:W-:-:S13]  /*0080*/  ISETP.NE.OR P0, PT, R4, RZ, !P0 ;  /* 0x000000ff0400720c */ /* 0x002fda0004705670 */
[----:B0-23--:R-:W-:Y:S05]  /*0090*/  @P0 BRA `(.L_x_1) ;  /* 0x0000000000200947 */ /* 0x00dfea0003800000 */
[----:B------:R-:W-:Y:S02]  /*00a0*/  ULDC.64 UR4, c[0x0][0x198] ;  /* 0x0000660000047ab9 */ /* 0x000fe40000000a00 */
[----:B------:R-:W-:Y:S02]  /*00b0*/  UIADD3 UR6, UP0, UR4, 0xf0, URZ ;  /* 0x000000f004067890 */ /* 0x000fe4000ff1e03f */
[----:B------:R-:W-:Y:S02]  /*00c0*/  UIADD3 UR4, UP1, UR4, 0x1f0, URZ ;  /* 0x000001f004047890 */ /* 0x000fe4000ff3e03f */
[----:B------:R-:W-:Y:S02]  /*00d0*/  UIADD3.X UR7, URZ, UR5, URZ, UP0, !UPT ;  /* 0x000000053f077290 */ /* 0x000fe400087fe43f */
[----:B------:R-:W-:-:S07]  /*00e0*/  UIADD3.X UR5, URZ, UR5, URZ, UP1, !UPT ;  /* 0x000000053f057290 */ /* 0x000fce0008ffe43f */
[----:B------:R0:W-:Y:S02]  /*00f0*/  UTMACCTL.PF [UR6] ;  /* 0x00000000060079b9 */ /* 0x0001e40008040000 */
[----:B------:R0:W-:Y:S02]  /*0100*/  UTMACCTL.PF [UR4] ;  /* 0x00000000040079b9 */ /* 0x0001e40008040000 */
[----:B0-----:R-:W-:Y:S01]  /*0110*/  NOP ;  /* 0x0000000000007918 */ /* 0x001fe20000000000 */
.L_x_1:
[----:B------:R-:W-:Y:S05]  /*0120*/  BSYNC B0 ;  /* 0x0000000000007941 */ /* 0x000fea0003800000 */
.L_x_0:
[----:B------:R-:W0:Y:S02]  /*0130*/  SHFL.IDX PT, R2, R0, RZ, 0x1f ;  /* 0x00001fff00027589 */ /* 0x000e2400000e0000 */
[----:B0-----:R-:W-:-:S13]  /*0140*/  ISETP.NE.AND P0, PT, R2, RZ, PT ;  /* 0x000000ff0200720c */ /* 0x001fda0003f05270 */
[----:B------:R-:W-:Y:S05]  /*0150*/  @P0 BRA `(.L_x_2) ;  /* 0x0000000000500947 */ /* 0x000fea0003800000 */
[----:B------:R-:W0:Y:S01]  /*0160*/  S2UR UR8, SR_CgaCtaId ;  /* 0x00000000000879c3 */ /* 0x000e220000008800 */
[----:B------:R-:W-:Y:S01]  /*0170*/  UMOV UR4, 0x400 ;  /* 0x0000040000047882 */ /* 0x000fe20000000000 */
[----:B------:R-:W-:Y:S01]  /*0180*/  UMOV UR5, 0x1 ;  /* 0x0000000100057882 */ /* 0x000fe20000000000 */
[----:B------:R-:W-:Y:S01]  /*0190*/  UMOV UR6, 0x100 ;  /* 0x0000010000067882 */ /* 0x000fe20000000000 */
[----:B------:R-:W-:Y:S01]  /*01a0*/  ELECT P0, URZ, PT ;  /* 0x00000000003f782f */ /* 0x000fe20003800000 */
[----:B------:R-:W-:-:S04]  /*01b0*/  UIADD3 UR6, -UR6, 0x100000, URZ ;  /* 0x0010000006067890 */ /* 0x000fc8000fffe13f */
[----:B------:R-:W-:Y:S02]  /*01c0*/  USHF.L.U32 UR7, UR6, 0xb, URZ ;  /* 0x0000000b06077899 */ /* 0x000fe4000800063f */
[----:B------:R-:W-:Y:S02]  /*01d0*/  USHF.L.U32 UR6, UR6, 0x1, URZ ;  /* 0x0000000106067899 */ /* 0x000fe4000800063f */
[----:B0-----:R-:W-:Y:S02]  /*01e0*/  ULEA UR8, UR8, UR4, 0x18 ;  /* 0x0000000408087291 */ /* 0x001fe4000f8ec03f */
[----:B------:R-:W-:-:S04]  /*01f0*/  UIADD3 UR4, -UR5, 0x100000, URZ ;  /* 0x0010000005047890 */ /* 0x000fc8000fffe13f */
[----:B------:R-:W-:Y:S02]  /*0200*/  USHF.L.U32 UR5, UR4, 0xb, URZ ;  /* 0x0000000b04057899 */ /* 0x000fe4000800063f */
[----:B------:R-:W-:Y:S01]  /*0210*/  USHF.L.U32 UR4, UR4, 0x1, URZ ;  /* 0x0000000104047899 */ /* 0x000fe2000800063f */
[----:B------:R-:W0:Y:S11]  /*0220*/  FENCE.VIEW.ASYNC.S ;  /* 0x00000000000073c6 */ /* 0x000e360000000000 */
[----:B0-----:R0:W1:Y:S01]  /*0230*/  SYNCS.EXCH.64 URZ, [UR8], UR4 ;  /* 0x00000004083f75b2 */ /* 0x0010620008000100 */
[----:B------:R0:W2:Y:S01]  /*0240*/  SYNCS.EXCH.64 URZ, [UR8+0x18], UR6 ;  /* 0x00001806083f75b2 */ /* 0x0000a20008000100 */
[----:B------:R0:W3:Y:S01]  /*0250*/  SYNCS.EXCH.64 URZ, [UR8+0x8], UR4 ;  /* 0x00000804083f75b2 */ /* 0x0000e20008000100 */
[----:B------:R0:W4:Y:S01]  /*0260*/  SYNCS.EXCH.64 URZ, [UR8+0x20], UR6 ;  /* 0x00002006083f75b2 */ /* 0x0001220008000100 */
[----:B------:R0:W0:Y:S01]  /*0270*/  SYNCS.EXCH.64 URZ, [UR8+0x10], UR4 ;  /* 0x00001004083f75b2 */ /* 0x0000220008000100 */
[----:B------:R0:W0:Y:S01]  /*0280*/  SYNCS.EXCH.64 URZ, [UR8+0x28], UR6 ;  /* 0x00002806083f75b2 */ /* 0x0000220008000100 */
[----:B------:R-:W-:Y:S01]  /*0290*/  NOP ;  /* 0x0000000000007918 */ /* 0x000fe20000000000 */
.L_x_2:
[----:B------:R-:W5:Y:S01]  /*02a0*/  SHFL.IDX PT, R0, R0, RZ, 0x1f ;  /* 0x00001fff00007589 */ /* 0x000f6200000e0000 */
[----:B------:R-:W-:Y:S01]  /*02b0*/  ELECT P0, URZ, PT ;  /* 0x00000000003f782f */ /* 0x000fe20003800000 */
[----:B------:R-:W1:Y:S01]  /*02c0*/  LDC R2, c[0x0][0x65c] ;  /* 0x00019700ff027b82 */ /* 0x000e620000000800 */
[----:B------:R-:W-:Y:S01]  /*02d0*/  SHF.R.S32.HI R7, RZ, 0x1f, R4 ;  /* 0x0000001fff077819 */ /* 0x000fe20000011404 */
[----:B------:R-:W2:Y:S01]  /*02e0*/  S2R R5, SR_CTAID.Y ;  /* 0x0000000000057919 */ /* 0x000ea20000002600 */
[----:B0-----:R-:W-:Y:S01]  /*02f0*/  UMOV UR4, 0x20 ;  /* 0x0000002000047882 */ /* 0x001fe20000000000 */
[----:B------:R-:W-:Y:S01]  /*0300*/  NOP ;  /* 0x0000000000007918 */ /* 0x000fe20000000000 */
[----:B------:R-:W-:Y:S01]  /*0310*/  LEA.HI R7, R7, R4, RZ, 0x2 ;  /* 0x0000000407077211 */ /* 0x000fe200078f10ff */
[----:B------:R-:W0:Y:S01]  /*0320*/  S2R R6, SR_CTAID.X ;  /* 0x0000000000067919 */ /* 0x000e220000002500 */
[----:B------:R-:W-:Y:S01]  /*0330*/  ISETP.NE.AND P2, PT, R10, RZ, PT ;  /* 0x000000ff0a00720c */ /* 0x000fe20003f45270 */
[----:B------:R-:W-:Y:S01]  /*0340*/  NOP ;  /* 0x0000000000007918 */ /* 0x000fe20000000000 */
[----:B------:R-:W-:-:S02]  /*0350*/  LOP3.LUT R7, R7, 0xfffffffc, RZ, 0xc0, !PT ;  /* 0xfffffffc07077812 */ /* 0x000fc400078ec0ff */
[----:B-----5:R-:W-:Y:S02]  /*0360*/  ISETP.NE.OR P0, PT, R0, RZ, !P0 ;  /* 0x000000ff0000720c */ /* 0x020fe40004705670 */
[----:B-1----:R-:W-:-:S04]  /*0370*/  ISETP.NE.AND P3, PT, R2, 0x1, PT ;  /* 0x000000010200780c */ /* 0x002fc80003f65270 */
[----:B------:R-:W-:Y:S01]  /*0380*/  P2R R0, PR, RZ, 0x8 ;  /* 0x00000008ff007803 */ /* 0x000fe20000000000 */
[----:B------:R-:W-:Y:S01]  /*0390*/  IMAD.IADD R0, R4, 0x1, -R7 ;  /* 0x0000000104007824 */ /* 0x000fe200078e0a07 */
[----:B------:R-:W-:Y:S01]  /*03a0*/  LOP3.LUT R4, R3, 0x7f, RZ, 0xc0, !PT ;  /* 0x0000007f03047812 */ /* 0x000fe200078ec0ff */
[----:B------:R-:W-:-:S03]  /*03b0*/  IMAD.MOV.U32 R7, RZ, RZ, RZ ;  /* 0x000000ffff077224 */ /* 0x000fc600078e00ff */
[----:B------:R-:W-:Y:S01]  /*03c0*/  ISETP.NE.AND P1, PT, R0, 0x3, PT ;  /* 0x000000030000780c */ /* 0x000fe20003f25270 */
[----:B------:R-:W-:Y:S01]  /*03d0*/  VOTEU.ALL UP0, P0 ;  /* 0x00000000003f7886 */ /* 0x000fe20000000000 */
[----:B------:R-:W-:Y:S01]  /*03e0*/  VOTEU.ALL UP1, P0 ;  /* 0x00000000003f7886 */ /* 0x000fe20000020000 */
[----:B------:R-:W0:Y:S01]  /*03f0*/  @P3 LDC R17, c[0x0][0x10] ;  /* 0x00000400ff113b82 */ /* 0x000e220000000800 */
[----:B--2---:R-:W-:Y:S02]  /*0400*/  @P3 IMAD.MOV.U32 R8, RZ, RZ, R5 ;  /* 0x000000ffff083224 */ /* 0x004fe400078e0005 */
[----:B------:R-:W-:Y:S01]  /*0410*/  @!UP0 UMOV UR6, 0x400 ;  /* 0x0000040000068882 */ /* 0x000fe20000000000 */
[----:B------:R-:W-:-:S04]  /*0420*/  @!UP0 UIADD3 UR4, -UR4, 0x100000, URZ ;  /* 0x0010000004048890 */ /* 0x000fc8000fffe13f */
[----:B------:R-:W-:Y:S02]  /*0430*/  @!UP0 USHF.L.U32 UR5, UR4, 0xb, URZ ;  /* 0x0000000b04058899 */ /* 0x000fe4000800063f */
[----:B------:R-:W-:Y:S01]  /*0440*/  @!UP0 USHF.L.U32 UR4, UR4, 0x1, URZ ;  /* 0x0000000104048899 */ /* 0x000fe2000800063f */
[----:B------:R-:W-:Y:S01]  /*0450*/  @P3 IMAD.MOV.U32 R9, RZ, RZ, RZ ;  /* 0x000000ffff093224 */ /* 0x000fe200078e00ff */
[----:B------:R-:W1:Y:S08]  /*0460*/  @!UP0 S2UR UR7, SR_CgaCtaId ;  /* 0x00000000000789c3 */ /* 0x000e700000008800 */
[----:B------:R-:W2:Y:S01]  /*0470*/  @!P3 LDC R11, c[0x0][0xc] ;  /* 0x00000300ff0bbb82 */ /* 0x000ea20000000800 */
[----:B0-----:R-:W-:Y:S01]  /*0480*/  @P3 IMAD.WIDE.U32 R16, R6, R17, R8 ;  /* 0x0000001106103225 */ /* 0x001fe200078e0008 */
[----:B-1----:R-:W-:Y:S01]  /*0490*/  @!UP0 ULEA UR8, UR7, UR6, 0x18 ;  /* 0x0000000607088291 */ /* 0x002fe2000f8ec03f */
[----:B------:R-:W-:-:S02]  /*04a0*/  VOTEU.ALL UP0, P0 ;  /* 0x00000000003f7886 */ /* 0x000fc40000000000 */
[----:B------:R-:W-:Y:S01]  /*04b0*/  ULDC UR6, c[0x0][0xc] ;  /* 0x0000030000067ab9 */ /* 0x000fe20000000800 */
[----:B------:R-:W-:Y:S01]  /*04c0*/  ISETP.EQ.OR P0, PT, R0, RZ, !P1 ;  /* 0x000000ff0000720c */ /* 0x000fe20004f02670 */
[----:B------:R-:W-:-:S03]  /*04d0*/  ULDC UR7, c[0x0][0x10] ;  /* 0x0000040000077ab9 */ /* 0x000fc60000000800 */
[C---:B------:R-:W-:Y:S01]  /*04e0*/  ISETP.EQ.AND P0, PT, R10.reuse, RZ, P0 ;  /* 0x000000ff0a00720c */ /* 0x040fe20000702270 */
[----:B------:R-:W-:Y:S02]  /*04f0*/  VIADD R10, R10, 0xffffffff ;  /* 0xffffffff0a0a7836 */ /* 0x000fe40000000000 */
[----:B--2---:R-:W-:Y:S01]  /*0500*/  @!P3 IMAD.WIDE.U32 R8, R11, R5, R6 ;  /* 0x000000050b08b225 */ /* 0x004fe200078e0006 */
[----:B------:R-:W0:Y:S02]  /*0510*/  FENCE.VIEW.ASYNC.S ;  /* 0x00000000000073c6 */ /* 0x000e240000000000 */
[----:B0-----:R-:W3:Y:S01]  /*0520*/  @!UP0 SYNCS.EXCH.64 URZ, [UR8+0x40], UR4 ;  /* 0x00004004083f85b2 */ /* 0x001ee20008000100 */
[----:B------:R-:W-:Y:S01]  /*0530*/  SEL R18, RZ, 0x1, !P0 ;  /* 0x00000001ff127807 */ /* 0x000fe20004000000 */
[----:B------:R-:W-:Y:S01]  /*0540*/  @P3 IMAD.MOV.U32 R11, RZ, RZ, RZ ;  /* 0x000000ffff0b3224 */ /* 0x000fe200078e00ff */
[----:B------:R-:W-:Y:S01]  /*0550*/  ISETP.GE.U32.AND P1, PT, R10, 0x2, PT ;  /* 0x000000020a00780c */ /* 0x000fe20003f26070 */
[----:B------:R-:W-:-:S02]  /*0560*/  @!P3 IMAD.MOV.U32 R16, RZ, RZ, R8 ;  /* 0x000000ffff10b224 */ /* 0x000fc400078e0008 */
[----:B------:R-:W-:Y:S01]  /*0570*/  @P3 IMAD.IADD R17, R17, 0x1, R11 ;  /* 0x0000000111113824 */ /* 0x000fe200078e020b */
[----:B------:R-:W-:Y:S01]  /*0580*/  SEL R18, R18, 0x2, P1 ;  /* 0x0000000212127807 */ /* 0x000fe20000800000 */
[----:B------:R-:W-:Y:S01]  /*0590*/  @!P3 IMAD.MOV.U32 R17, RZ, RZ, R9 ;  /* 0x000000ffff11b224 */ /* 0x000fe200078e0009 */
[----:B------:R0:W3:Y:S01]  /*05a0*/  @!UP1 SYNCS.EXCH.64 URZ, [UR8+0x48], UR4 ;  /* 0x00004804083f95b2 */ /* 0x0000e20008000100 */
[----:B------:R-:W-:Y:S01]  /*05b0*/  NOP ;  /* 0x0000000000007918 */ /* 0x000fe20000000000 */
[----:B0-----:R-:W-:-:S03]  /*05c0*/  UIMAD.WIDE.U32 UR4, UR6, UR7, URZ ;  /* 0x00000007060472a5 */ /* 0x001fc6000f8e003f */
[----:B------:R-:W-:Y:S02]  /*05d0*/  ULDC UR6, c[0x0][0x14] ;  /* 0x0000050000067ab9 */ /* 0x000fe40000000800 */
[----:B------:R-:W-:Y:S02]  /*05e0*/  UIMAD.WIDE.U32 UR38, UR4, UR6, URZ ;  /* 0x00000006042672a5 */ /* 0x000fe4000f8e003f */
[----:B------:R-:W-:-:S04]  /*05f0*/  UIMAD UR37, UR5, UR6, URZ ;  /* 0x00000006052572a4 */ /* 0x000fc8000f8e023f */
[----:B------:R-:W-:Y:S01]  /*0600*/  UIADD3 UR37, UR39, UR37, URZ ;  /* 0x0000002527257290 */ /* 0x000fe2000fffe03f */
[----:B---34-:R-:W-:Y:S06]  /*0610*/  BAR.SYNC.DEFER_BLOCKING 0x0 ;  /* 0x0000000000007b1d */ /* 0x018fec0000010000 */
[----:B------:R-:W-:Y:S05]  /*0620*/  @!P2 BRA `(.L_x_3) ;  /* 0x000000440028a947 */ /* 0x000fea0003800000 */
[----:B------:R-:W-:-:S13]  /*0630*/  ISETP.GT.U32.AND P0, PT, R10, 0x1, PT ;  /* 0x000000010a00780c */ /* 0x000fda0003f04070 */
[----:B------:R-:W-:Y:S05]  /*0640*/  @P0 EXIT ;  /* 0x000000000000094d */ /* 0x000fea0003800000 */
[----:B------:R-:W-:Y:S01]  /*0650*/  ULDC.64 UR4, c[0x0][0x650] ;  /* 0x0001940000047ab9 */ /* 0x000fe20000000a00 */
[----:B------:R-:W-:Y:S01]  /*0660*/  PRMT R0, RZ, 0x7610, R0 ;  /* 0x00007610ff007816 */ /* 0x000fe20000000000 */
[----:B------:R-:W-:Y:S01]  /*0670*/  IMAD.MOV.U32 R69, RZ, RZ, -0x1 ;  /* 0xffffffffff457424 */ /* 0x000fe200078e00ff */
[----:B------:R-:W-:Y:S01]  /*0680*/  ISETP.GE.U32.AND P0, PT, R16, UR4, PT ;  /* 0x0000000410007c0c */ /* 0x000fe2000bf06070 */
[----:B------:R-:W-:Y:S02]  /*0690*/  IMAD.MOV.U32 R68, RZ, RZ, -0x1 ;  /* 0xffffffffff447424 */ /* 0x000fe400078e00ff */
[----:B------:R-:W-:Y:S01]  /*06a0*/  IMAD.MOV.U32 R67, RZ, RZ, -0x1 ;  /* 0xffffffffff437424 */ /* 0x000fe200078e00ff */
[----:B------:R-:W-:-:S13]  /*06b0*/  ISETP.GE.U32.AND.EX P0, PT, R17, UR5, PT, P0 ;  /* 0x0000000511007c0c */ /* 0x000fda000bf06100 */
[----:B------:R-:W-:Y:S05]  /*06c0*/  @P0 BRA `(.L_x_4) ;  /* 0x0000000400540947 */ /* 0x000fea0003800000 */
[----:B------:R-:W0:Y:S01]  /*06d0*/  LDC.64 R20, c[0x0][0x628] ;  /* 0x00018a00ff147b82 */ /* 0x000e220000000a00 */
[----:B------:R-:W-:Y:S02]  /*06e0*/  IMAD.MOV.U32 R8, RZ, RZ, R16 ;  /* 0x000000ffff087224 */ /* 0x000fe400078e0010 */
[----:B------:R-:W-:-:S05]  /*06f0*/  IMAD.MOV.U32 R9, RZ, RZ, R17 ;  /* 0x000000ffff097224 */ /* 0x000fca00078e0011 */
[----:B------:R-:W1:Y:S08]  /*0700*/  LDC R0, c[0x0][0x630] ;  /* 0x00018c00ff007b82 */ /* 0x000e700000000800 */
[----:B------:R-:W2:Y:S01]  /*0710*/  LDC.64 R22, c[0x0][0x620] ;  /* 0x00018800ff167b82 */ /* 0x000ea20000000a00 */
[----:B0-----:R-:W-:-:S04]  /*0720*/  ISETP.NE.U32.AND P0, PT, R20, RZ, PT ;  /* 0x000000ff1400720c */ /* 0x001fc80003f05070 */
[----:B------:R-:W-:-:S13]  /*0730*/  ISETP.NE.AND.EX P0, PT, R21, RZ, PT, P0 ;  /* 0x000000ff1500720c */ /* 0x000fda0003f05300 */
[----:B-12---:R-:W-:Y:S05]  /*0740*/  @!P0 BRA `(.L_x_5) ;  /* 0x0000000000288947 */ /* 0x006fea0003800000 */
[----:B------:R-:W0:Y:S02]  /*0750*/  LDC R13, c[0x0][0x634] ;  /* 0x00018d00ff0d7b82 */ /* 0x000e240000000800 */
[----:B0-----:R-:W-:-:S05]  /*0760*/  IADD3 R13, P0, R16, R13, RZ ;  /* 0x0000000d100d7210 */ /* 0x001fca0007f1e0ff */
[----:B------:R-:W-:-:S04]  /*0770*/  IMAD.X R15, RZ, RZ, R17, P0 ;  /* 0x000000ffff0f7224 */ /* 0x000fc800000e0611 */
[----:B------:R-:W-:-:S04]  /*0780*/  IMAD.WIDE.U32 R8, R15, R20, RZ ;  /* 0x000000140f087225 */ /* 0x000fc800078e00ff */
[----:B------:R-:W-:-:S04]  /*0790*/  IMAD.WIDE.U32 R10, P0, R13, R21, R8 ;  /* 0x000000150d0a7225 */ /* 0x000fc80007800008 */
[----:B------:R-:W-:-:S04]  /*07a0*/  IMAD.WIDE.U32 R8, R13, R20, RZ ;  /* 0x000000140d087225 */ /* 0x000fc800078e00ff */
[----:B------:R-:W-:Y:S01]  /*07b0*/  IMAD.X R13, RZ, RZ, RZ, P0 ;  /* 0x000000ffff0d7224 */ /* 0x000fe200000e06ff */
[----:B------:R-:W-:Y:S01]  /*07c0*/  IADD3 RZ, P0, R9, R10, RZ ;  /* 0x0000000a09ff7210 */ /* 0x000fe20007f1e0ff */
[----:B------:R-:W-:-:S04]  /*07d0*/  IMAD.MOV.U32 R12, RZ, RZ, R11 ;  /* 0x000000ffff0c7224 */ /* 0x000fc800078e000b */
[----:B------:R-:W-:-:S08]  /*07e0*/  IMAD.WIDE.U32.X R8, R15, R21, R12, P0 ;  /* 0x000000150f087225 */ /* 0x000fd000000e040c */
.L_x_5:
[-CC-:B------:R-:W-:Y:S01]  /*07f0*/  SHF.R.U64 R67, R8, R0.reuse, R9.reuse ;  /* 0x0000000008437219 */ /* 0x180fe20000001209 */
[----:B------:R-:W0:Y:S01]  /*0800*/  LDC R12, c[0x0][0x618] ;  /* 0x00018600ff0c7b82 */ /* 0x000e220000000800 */
[----:B------:R-:W-:Y:S01]  /*0810*/  SHF.R.U32.HI R7, RZ, R0, R9 ;  /* 0x00000000ff077219 */ /* 0x000fe20000011609 */
[----:B------:R-:W-:Y:S01]  /*0820*/  ULDC UR4, c[0x0][0x150] ;  /* 0x0000540000047ab9 */ /* 0x000fe20000000800 */
[----:B------:R-:W-:Y:S02]  /*0830*/  IADD3 R11, P0, RZ, -R67, RZ ;  /* 0x80000043ff0b7210 */ /* 0x000fe40007f1e0ff */
[----:B------:R-:W-:-:S03]  /*0840*/  I2FP.F32.U32 R0, R6 ;  /* 0x0000000600007245 */ /* 0x000fc60000201000 */
[----:B------:R-:W1:Y:S01]  /*0850*/  LDC.64 R30, c[0x0][0x640] ;  /* 0x00019000ff1e7b82 */ /* 0x000e620000000a00 */
[----:B------:R-:W-:Y:S02]  /*0860*/  IMAD.X R13, RZ, RZ, ~R7, P0 ;  /* 0x000000ffff0d7224 */ /* 0x000fe400000e0e07 */
[----:B------:R-:W-:Y:S01]  /*0870*/  FMUL R0, R0, UR4 ;  /* 0x0000000400007c20 */ /* 0x000fe20008400000 */
[----:B------:R-:W-:Y:S01]  /*0880*/  IMAD.WIDE.U32 R8, R11, R22, R16 ;  /* 0x000000160b087225 */ /* 0x000fe200078e0010 */
[----:B------:R-:W-:-:S03]  /*0890*/  ULDC UR4, c[0x0][0x154] ;  /* 0x0000550000047ab9 */ /* 0x000fc60000000800 */
[----:B------:R-:W-:Y:S01]  /*08a0*/  IMAD R10, R13, R22, RZ ;  /* 0x000000160d0a7224 */ /* 0x000fe200078e02ff */
[----:B------:R-:W2:Y:S01]  /*08b0*/  LDC R7, c[0x0][0x144] ;  /* 0x00005100ff077b82 */ /* 0x000ea20000000800 */
[----:B------:R-:W3:Y:S02]  /*08c0*/  F2I.U32.TRUNC.NTZ R0, R0 ;  /* 0x0000000000007305 */ /* 0x000ee4000020f000 */
[----:B------:R-:W-:-:S04]  /*08d0*/  IMAD R11, R11, R23, R10 ;  /* 0x000000170b0b7224 */ /* 0x000fc800078e020a */
[----:B------:R-:W-:Y:S01]  /*08e0*/  IMAD.IADD R9, R9, 0x1, R11 ;  /* 0x0000000109097824 */ /* 0x000fe200078e020b */
[----:B------:R-:W4:Y:S01]  /*08f0*/  LDC R24, c[0x0][0x608] ;  /* 0x00018200ff187b82 */ /* 0x000f220000000800 */
[----:B------:R-:W-:-:S03]  /*0900*/  IMAD.MOV.U32 R11, RZ, RZ, -0x1 ;  /* 0xffffffffff0b7424 */ /* 0x000fc600078e00ff */
[-CC-:B0-----:R-:W-:Y:S02]  /*0910*/  SHF.R.U64 R22, R8, R12.reuse, R9.reuse ;  /* 0x0000000c08167219 */ /* 0x181fe40000001209 */
[----:B------:R-:W-:Y:S02]  /*0920*/  I2FP.F32.U32 R8, R5 ;  /* 0x0000000500087245 */ /* 0x000fe40000201000 */
[----:B------:R-:W0:Y:S01]  /*0930*/  LDC R28, c[0x0][0x658] ;  /* 0x00019600ff1c7b82 */ /* 0x000e220000000800 */
[----:B-1----:R-:W-:Y:S01]  /*0940*/  ISETP.NE.U32.AND P0, PT, R30, RZ, PT ;  /* 0x000000ff1e00720c */ /* 0x002fe20003f05070 */
[----:B---3--:R-:W-:Y:S02]  /*0950*/  IMAD.MOV R10, RZ, RZ, -R0 ;  /* 0x000000ffff0a7224 */ /* 0x008fe400078e0a00 */
[----:B------:R-:W-:Y:S01]  /*0960*/  FMUL R8, R8, UR4 ;  /* 0x0000000408087c20 */ /* 0x000fe20008400000 */
[----:B------:R-:W-:Y:S02]  /*0970*/  SHF.R.U32.HI R9, RZ, R12, R9 ;  /* 0x0000000cff097219 */ /* 0x000fe40000011609 */
[----:B------:R-:W-:Y:S01]  /*0980*/  ISETP.NE.AND.EX P0, PT, R31, RZ, PT, P0 ;  /* 0x000000ff1f00720c */ /* 0x000fe20003f05300 */
[----:B------:R1:W3:Y:S01]  /*0990*/  F2I.U32.TRUNC.NTZ R15, R8 ;  /* 0x00000008000f7305 */ /* 0x0002e2000020f000 */
[----:B------:R-:W1:Y:S01]  /*09a0*/  LDC R20, c[0x0][0x148] ;  /* 0x00005200ff147b82 */ /* 0x000e620000000800 */
[----:B--2---:R-:W-:-:S07]  /*09b0*/  IMAD R0, R7, R10, R6 ;  /* 0x0000000a07007224 */ /* 0x004fce00078e0206 */
[----:B------:R-:W2:Y:S01]  /*09c0*/  LDC R26, c[0x0][0x600] ;  /* 0x00018000ff1a7b82 */ /* 0x000ea20000000800 */
[-CC-:B----4-:R-:W-:Y:S02]  /*09d0*/  SHF.R.U64 R32, R22, R24.reuse, R9.reuse ;  /* 0x0000001816207219 */ /* 0x190fe40000001209 */
[----:B------:R-:W-:Y:S01]  /*09e0*/  SHF.R.U32.HI R7, RZ, R24, R9 ;  /* 0x00000018ff077219 */ /* 0x000fe20000011609 */
[----:B------:R-:W-:-:S04]  /*09f0*/  IMAD.MOV.U32 R9, RZ, RZ, 0x1 ;  /* 0x00000001ff097424 */ /* 0x000fc800078e00ff */
[----:B------:R-:W4:Y:S01]  /*0a00*/  LDC R21, c[0x0][0x648] ;  /* 0x00019200ff157b82 */ /* 0x000f220000000800 */
[-C--:B0-----:R-:W-:Y:S02]  /*0a10*/  SHF.L.U32 R6, R11, R28.reuse, RZ ;  /* 0x0000001c0b067219 */ /* 0x081fe400000006ff */
[--C-:B------:R-:W-:Y:S02]  /*0a20*/  SHF.R.U64 R24, R32, R28, R7.reuse ;  /* 0x0000001c20187219 */ /* 0x100fe40000001207 */
[----:B------:R-:W-:Y:S02]  /*0a30*/  LOP3.LUT R13, RZ, R6, RZ, 0x33, !PT ;  /* 0x00000006ff0d7212 */ /* 0x000fe400078e33ff */
[-C--:B------:R-:W-:Y:S01]  /*0a40*/  SHF.R.U32.HI R7, RZ, R28.reuse, R7 ;  /* 0x0000001cff077219 */ /* 0x080fe20000011607 */
[----:B------:R-:W0:Y:S01]  /*0a50*/  LDC R23, c[0x0][0x638] ;  /* 0x00018e00ff177b82 */ /* 0x000e220000000800 */
[----:B------:R-:W-:Y:S01]  /*0a60*/  SHF.L.U32 R12, R9, R28, RZ ;  /* 0x0000001c090c7219 */ /* 0x000fe200000006ff */
[----:B------:R-:W-:-:S06]  /*0a70*/  IMAD.MOV.U32 R6, RZ, RZ, R24 ;  /* 0x000000ffff067224 */ /* 0x000fcc00078e0018 */
[----:B------:R-:W0:Y:S01]  /*0a80*/  LDC R69, c[0x0][0x610] ;  /* 0x00018400ff457b82 */ /* 0x000e220000000800 */
[----:B-1-3--:R-:W-:Y:S05]  /*0a90*/  @!P0 BRA `(.L_x_6) ;  /* 0x0000000000288947 */ /* 0x00afea0003800000 */
[----:B------:R-:W1:Y:S02]  /*0aa0*/  LDC R11, c[0x0][0x64c] ;  /* 0x00019300ff0b7b82 */ /* 0x000e640000000800 */
[----:B-1----:R-:W-:-:S05]  /*0ab0*/  IADD3 R11, P0, R24, R11, RZ ;  /* 0x0000000b180b7210 */ /* 0x002fca0007f1e0ff */
        /* <DEDUP_REMOVED lines=8> */
.L_x_6:
[----:B----4-:R-:W-:Y:S01]  /*0b40*/  SHF.R.U64 R6, R6, R21, R7 ;  /* 0x0000001506067219 */ /* 0x010fe20000001207 */
[----:B--2---:R-:W-:Y:S01]  /*0b50*/  VIADD R7, R26, 0xffffffff ;  /* 0xffffffff1a077836 */ /* 0x004fe20000000000 */
[----:B------:R-:W-:Y:S01]  /*0b60*/  LOP3.LUT R13, R32, R13, RZ, 0xc0, !PT ;  /* 0x0000000d200d7212 */ /* 0x000fe200078ec0ff */
[----:B------:R-:W-:Y:S02]  /*0b70*/  IMAD.MOV R15, RZ, RZ, -R15 ;  /* 0x000000ffff0f7224 */ /* 0x000fe400078e0a0f */
[----:B------:R-:W-:Y:S02]  /*0b80*/  IMAD.MOV R8, RZ, RZ, -R6 ;  /* 0x000000ffff087224 */ /* 0x000fe400078e0a06 */
[----:B------:R-:W-:Y:S01]  /*0b90*/  IMAD R13, R12, R6, R13 ;  /* 0x000000060c0d7224 */ /* 0x000fe200078e020d */
[----:B------:R-:W-:Y:S01]  /*0ba0*/  LOP3.LUT R6, R22, R7, RZ, 0xc0, !PT ;  /* 0x0000000716067212 */ /* 0x000fe200078ec0ff */
[----:B------:R-:W-:Y:S02]  /*0bb0*/  @P3 IMAD R0, R20, R15, R5 ;  /* 0x0000000f14003224 */ /* 0x000fe400078e0205 */
[----:B0-----:R-:W-:-:S02]  /*0bc0*/  IMAD R5, R8, R23, R24 ;  /* 0x0000001708057224 */ /* 0x001fc400078e0218 */
[----:B------:R-:W-:Y:S02]  /*0bd0*/  IMAD R69, R13, R69, R0 ;  /* 0x000000450d457224 */ /* 0x000fe400078e0200 */
[----:B------:R-:W-:Y:S02]  /*0be0*/  IMAD R6, R5, R26, R6 ;  /* 0x0000001a05067224 */ /* 0x000fe400078e0206 */
[----:B------:R-:W-:-:S03]  /*0bf0*/  IMAD.MOV.U32 R0, RZ, RZ, 0x1 ;  /* 0x00000001ff007424 */ /* 0x000fc600078e00ff */
[----:B------:R-:W-:Y:S02]  /*0c00*/  SEL R68, R6, R69, !P3 ;  /* 0x0000004506447207 */ /* 0x000fe40005800000 */
[----:B------:R-:W-:-:S07]  /*0c10*/  SEL R69, R69, R6, !P3 ;  /* 0x0000000645457207 */ /* 0x000fce0005800000 */
.L_x_4:
[----:B------:R-:W-:-:S08]  /*0c20*/  NOP ;  /* 0x0000000000007918 */ /* 0x000fd00000000000 */
[----:B------:R-:W0:Y:S02]  /*0c30*/  USETMAXREG.TRY_ALLOC.CTAPOOL UP0, 0xe8 ;  /* 0x000000e8000079c8 */ /* 0x000e240008000600 */
[----:B0-----:R-:W-:-:S13]  /*0c40*/  PLOP3.LUT P0, PT, PT, PT, UP0, 0x80, 0x0 ;  /* 0x000000000000781c */ /* 0x001fda0003f0f008 */
[----:B------:R-:W-:Y:S05]  /*0c50*/  @!P0 BRA `(.L_x_4) ;  /* 0xfffffffc00f08947 */ /* 0x000fea000383ffff */
[----:B------:R-:W-:Y:S01]  /*0c60*/  ULDC.64 UR4, c[0x0][0x598] ;  /* 0x0001660000047ab9 */ /* 0x000fe20000000a00 */
[----:B------:R-:W-:Y:S01]  /*0c70*/  ULDC.64 UR40, c[0x0][0x208] ;  /* 0x0000820000287ab9 */ /* 0x000fe20000000a00 */
[----:B------:R-:W-:-:S04]  /*0c80*/  ISETP.NE.U32.AND P0, PT, RZ, UR4, PT ;  /* 0x00000004ff007c0c */ /* 0x000fc8000bf05070 */
[----:B------:R-:W-:-:S13]  /*0c90*/  ISETP.NE.AND.EX P0, PT, RZ, UR5, PT, P0 ;  /* 0x00000005ff007c0c */ /* 0x000fda000bf05300 */
[----:B------:R-:W-:Y:S05]  /*0ca0*/  @!P0 BRA `(.L_x_7) ;  /* 0x00000000001c8947 */ /* 0x000fea0003800000 */
[----:B------:R-:W0:Y:S02]  /*0cb0*/  LDC.64 R6, c[0x0][0x598] ;  /* 0x00016600ff067b82 */ /* 0x000e240000000a00 */
[----:B0-----:R-:W2:Y:S02]  /*0cc0*/  LDG.E.64 R6, desc[UR40][R6.64] ;  /* 0x0000002806067981 */ /* 0x001ea4000c1e1b00 */
[----:B--2---:R-:W-:-:S04]  /*0cd0*/  ISETP.NE.U32.AND P0, PT, R6, RZ, PT ;  /* 0x000000ff0600720c */ /* 0x004fc80003f05070 */
[----:B------:R-:W-:-:S13]  /*0ce0*/  ISETP.NE.AND.EX P0, PT, R7, RZ, PT, P0 ;  /* 0x000000ff0700720c */ /* 0x000fda0003f05300 */
[----:B------:R-:W-:Y:S05]  /*0cf0*/  @!P0 BRA `(.L_x_7) ;  /* 0x0000000000088947 */ /* 0x000fea0003800000 */
[----:B------:R0:W5:Y:S01]  /*0d00*/  LD.E R19, desc[UR40][R6.64] ;  /* 0x0000002806137980 */ /* 0x000162000c101900 */
[----:B------:R-:W-:Y:S05]  /*0d10*/  BRA `(.L_x_8) ;  /* 0x0000000000247947 */ /* 0x000fea0003800000 */
.L_x_7:
[----:B------:R-:W-:Y:S02]  /*0d20*/  ULDC.64 UR4, c[0x0][0x588] ;  /* 0x0001620000047ab9 */ /* 0x000fe40000000a00 */
[----:B------:R-:W-:-:S04]  /*0d30*/  ISETP.NE.U32.AND P0, PT, RZ, UR4, PT ;  /* 0x00000004ff007c0c */ /* 0x000fc8000bf05070 */
[----:B------:R-:W-:-:S13]  /*0d40*/  ISETP.NE.AND.EX P0, PT, RZ, UR5, PT, P0 ;  /* 0x00000005ff007c0c */ /* 0x000fda000bf05300 */
[----:B------:R-:W-:Y:S05]  /*0d50*/  @!P0 BRA `(.L_x_9) ;  /* 0x00000000000c8947 */ /* 0x000fea0003800000 */
[----:B------:R-:W0:Y:S02]  /*0d60*/  LDC.64 R6, c[0x0][0x588] ;  /* 0x00016200ff067b82 */ /* 0x000e240000000a00 */
[----:B0-----:R1:W5:Y:S01]  /*0d70*/  LDG.E R19, desc[UR40][R6.64] ;  /* 0x0000002806137981 */ /* 0x001362000c1e1900 */
[----:B------:R-:W-:Y:S05]  /*0d80*/  BRA `(.L_x_8) ;  /* 0x0000000000087947 */ /* 0x000fea0003800000 */
.L_x_9:
[----:B------:R-:W-:Y:S02]  /*0d90*/  ULDC UR4, c[0x0][0x580] ;  /* 0x0001600000047ab9 */ /* 0x000fe40000000800 */
[----:B------:R-:W-:-:S07]  /*0da0*/  IMAD.U32 R19, RZ, RZ, UR4 ;  /* 0x00000004ff137e24 */ /* 0x000fce000f8e00ff */
.L_x_8:
[----:B------:R-:W-:Y:S02]  /*0db0*/  ULDC.64 UR4, c[0x0][0x5a0] ;  /* 0x0001680000047ab9 */ /* 0x000fe40000000a00 */
[----:B------:R-:W-:-:S04]  /*0dc0*/  ISETP.NE.U32.AND P0, PT, RZ, UR4, PT ;  /* 0x00000004ff007c0c */ /* 0x000fc8000bf05070 */
[----:B------:R-:W-:-:S13]  /*0dd0*/  ISETP.NE.AND.EX P0, PT, RZ, UR5, PT, P0 ;  /* 0x00000005ff007c0c */ /* 0x000fda000bf05300 */
[----:B------:R-:W-:Y:S05]  /*0de0*/  @!P0 BRA `(.L_x_10) ;  /* 0x00000000001c8947 */ /* 0x000fea0003800000 */
[----:B01----:R-:W0:Y:S02]  /*0df0*/  LDC.64 R6, c[0x0][0x5a0] ;  /* 0x00016800ff067b82 */ /* 0x003e240000000a00 */
[----:B0-----:R-:W2:Y:S02]  /*0e00*/  LDG.E.64 R6, desc[UR40][R6.64] ;  /* 0x0000002806067981 */ /* 0x001ea4000c1e1b00 */
[----:B--2---:R-:W-:-:S04]  /*0e10*/  ISETP.NE.U32.AND P0, PT, R6, RZ, PT ;  /* 0x000000ff0600720c */ /* 0x004fc80003f05070 */
[----:B------:R-:W-:-:S13]  /*0e20*/  ISETP.NE.AND.EX P0, PT, R7, RZ, PT, P0 ;  /* 0x000000ff0700720c */ /* 0x000fda0003f05300 */
[----:B------:R-:W-:Y:S05]  /*0e30*/  @!P0 BRA `(.L_x_10) ;  /* 0x0000000000088947 */ /* 0x000fea0003800000 */
[----:B------:R0:W5:Y:S01]  /*0e40*/  LD.E R56, desc[UR40][R6.64] ;  /* 0x0000002806387980 */ /* 0x000162000c101900 */
[----:B------:R-:W-:Y:S05]  /*0e50*/  BRA `(.L_x_11) ;  /* 0x0000000000247947 */ /* 0x000fea0003800000 */
.L_x_10:
[----:B------:R-:W-:Y:S02]  /*0e60*/  ULDC.64 UR4, c[0x0][0x590] ;  /* 0x0001640000047ab9 */ /* 0x000fe40000000a00 */
[----:B------:R-:W-:-:S04]  /*0e70*/  ISETP.NE.U32.AND P0, PT, RZ, UR4, PT ;  /* 0x00000004ff007c0c */ /* 0x000fc8000bf05070 */
[----:B------:R-:W-:-:S13]  /*0e80*/  ISETP.NE.AND.EX P0, PT, RZ, UR5, PT, P0 ;  /* 0x00000005ff007c0c */ /* 0x000fda000bf05300 */
[----:B------:R-:W-:Y:S05]  /*0e90*/  @!P0 BRA `(.L_x_12) ;  /* 0x00000000000c8947 */ /* 0x000fea0003800000 */
[----:B------:R-:W2:Y:S02]  /*0ea0*/  LDC.64 R56, c[0x0][0x590] ;  /* 0x00016400ff387b82 */ /* 0x000ea40000000a00 */
[----:B--2---:R2:W5:Y:S01]  /*0eb0*/  LDG.E R56, desc[UR40][R56.64] ;  /* 0x0000002838387981 */ /* 0x004562000c1e1900 */
[----:B------:R-:W-:Y:S05]  /*0ec0*/  BRA `(.L_x_11) ;  /* 0x0000000000087947 */ /* 0x000fea0003800000 */
.L_x_12:
[----:B------:R-:W-:Y:S02]  /*0ed0*/  ULDC UR4, c[0x0][0x584] ;  /* 0x0001610000047ab9 */ /* 0x000fe40000000800 */
[----:B------:R-:W-:-:S07]  /*0ee0*/  IMAD.U32 R56, RZ, RZ, UR4 ;  /* 0x00000004ff387e24 */ /* 0x000fce000f8e00ff */
.L_x_11:
[----:B------:R-:W-:-:S13]  /*0ef0*/  LOP3.LUT P0, RZ, R0, 0xff, RZ, 0xc0, !PT ;  /* 0x000000ff00ff7812 */ /* 0x000fda000780c0ff */
[----:B------:R-:W-:Y:S05]  /*0f00*/  @!P0 EXIT ;  /* 0x000000000000894d */ /* 0x000fea0003800000 */
[----:B------:R-:W3:Y:S01]  /*0f10*/  LDC R59, c[0x0][0x658] ;  /* 0x00019600ff3b7b82 */ /* 0x000ee20000000800 */
[----:B------:R-:W-:Y:S01]  /*0f20*/  ULDC.64 UR6, c[0x0][0x288] ;  /* 0x0000a20000067ab9 */ /* 0x000fe20000000a00 */
[----:B------:R-:W-:Y:S01]  /*0f30*/  LOP3.LUT R14, R14, 0x1, RZ, 0xc0, !PT ;  /* 0x000000010e0e7812 */ /* 0x000fe200078ec0ff */
[----:B------:R-:W-:Y:S01]  /*0f40*/  UIADD3 UR4, UR7, 0x7f, URZ ;  /* 0x0000007f07047890 */ /* 0x000fe2000fffe03f */
[----:B------:R-:W-:Y:S01]  /*0f50*/  SHF.R.U32.HI R0, RZ, 0x2, R3 ;  /* 0x00000002ff007819 */ /* 0x000fe20000011603 */
[----:B------:R-:W-:Y:S01]  /*0f60*/  IMAD.U32 R5, RZ, RZ, UR6 ;  /* 0x00000006ff057e24 */ /* 0x000fe2000f8e00ff */
[----:B------:R-:W-:Y:S01]  /*0f70*/  SHF.R.U32.HI R4, RZ, 0x1, R4 ;  /* 0x00000001ff047819 */ /* 0x000fe20000011604 */
[----:B------:R-:W-:Y:S01]  /*0f80*/  USHF.R.S32.HI UR5, URZ, 0x1f, UR4 ;  /* 0x0000001f3f057899 */ /* 0x000fe20008011404 */
[----:B01----:R-:W0:Y:S01]  /*0f90*/  LDC.64 R6, c[0x0][0x5c8] ;  /* 0x00017200ff067b82 */ /* 0x003e220000000a00 */
[----:B------:R-:W-:Y:S01]  /*0fa0*/  LOP3.LUT R60, R3, 0x3, RZ, 0xc0, !PT ;  /* 0x00000003033c7812 */ /* 0x000fe200078ec0ff */
[----:B------:R-:W-:Y:S01]  /*0fb0*/  IMAD.SHL.U32 R9, R14, 0x40, RZ ;  /* 0x000000400e097824 */ /* 0x000fe200078e00ff */
[----:B------:R-:W-:Y:S01]  /*0fc0*/  LOP3.LUT R0, R0, 0x7, RZ, 0xc0, !PT ;  /* 0x0000000700007812 */ /* 0x000fe200078ec0ff */
[----:B------:R-:W-:Y:S01]  /*0fd0*/  ULEA.HI UR5, UR5, UR4, URZ, 0x7 ;  /* 0x0000000405057291 */ /* 0x000fe2000f8f383f */
[----:B------:R-:W-:Y:S01]  /*0fe0*/  LOP3.LUT R23, R4, 0x30, RZ, 0xc0, !PT ;  /* 0x0000003004177812 */ /* 0x000fe200078ec0ff */
[----:B------:R-:W-:Y:S01]  /*0ff0*/  IMAD R60, R60, -0x2, R5 ;  /* 0xfffffffe3c3c7824 */ /* 0x000fe200078e0205 */
[--C-:B------:R-:W-:Y:S01]  /*1000*/  LOP3.LUT R22, R9, 0x40, R0.reuse, 0xe2, !PT ;  /* 0x0000004009167812 */ /* 0x100fe200078ee200 */
[----:B------:R-:W1:Y:S01]  /*1010*/  LDC R63, c[0x0][0x600] ;  /* 0x00018000ff3f7b82 */ /* 0x000e620000000800 */
[----:B------:R-:W-:Y:S01]  /*1020*/  IADD3 R5, RZ, -R23, -R0 ;  /* 0x80000017ff057210 */ /* 0x000fe20007ffe800 */
[----:B------:R-:W-:Y:S01]  /*1030*/  IMAD.MOV.U32 R0, RZ, RZ, -0x1 ;  /* 0xffffffffff007424 */ /* 0x000fe200078e00ff */
[----:B------:R-:W-:Y:S01]  /*1040*/  USHF.R.S32.HI UR43, URZ, 0x7, UR5 ;  /* 0x000000073f2b7899 */ /* 0x000fe20008011405 */
[----:B------:R-:W-:Y:S01]  /*1050*/  IMAD.MOV.U32 R4, RZ, RZ, 0x1 ;  /* 0x00000001ff047424 */ /* 0x000fe200078e00ff */
[C---:B------:R-:W-:Y:S01]  /*1060*/  LOP3.LUT R62, R3.reuse, 0x80, RZ, 0xc0, !PT ;  /* 0x00000080033e7812 */ /* 0x040fe200078ec0ff */
[----:B------:R-:W-:Y:S01]  /*1070*/  IMAD R5, R14, -0x40, R5 ;  /* 0xffffffc00e057824 */ /* 0x000fe200078e0205 */
[----:B------:R-:W-:Y:S01]  /*1080*/  UISETP.LT.AND UP0, UPT, UR43, 0x1, UPT ;  /* 0x000000012b00788c */ /* 0x000fe2000bf01270 */
[----:B---3--:R-:W-:Y:S01]  /*1090*/  SHF.L.U32 R0, R0, R59, RZ ;  /* 0x0000003b00007219 */ /* 0x008fe200000006ff */
[----:B------:R-:W-:Y:S01]  /*10a0*/  ULDC UR4, c[0x0][0x284] ;  /* 0x0000a10000047ab9 */ /* 0x000fe20000000800 */
[----:B------:R-:W-:Y:S01]  /*10b0*/  LOP3.LUT R22, R22, R23, RZ, 0xfc, !PT ;  /* 0x0000001716167212 */ /* 0x000fe200078efcff */
[----:B------:R-:W-:Y:S01]  /*10c0*/  USEL UR44, UR43, 0x1, UP0 ;  /* 0x000000012b2c7887 */ /* 0x000fe20008000000 */
[----:B------:R-:W-:Y:S01]  /*10d0*/  SHF.L.U32 R59, R4, R59, RZ ;  /* 0x0000003b043b7219 */ /* 0x000fe200000006ff */
[----:B------:R-:W-:Y:S01]  /*10e0*/  IMAD.SHL.U32 R61, R3, 0x2, RZ ;  /* 0x00000002033d7824 */ /* 0x000fe200078e00ff */
[----:B------:R-:W-:Y:S01]  /*10f0*/  LOP3.LUT R66, R18, 0x1, RZ, 0xfc, !PT ;  /* 0x0000000112427812 */ /* 0x000fe200078efcff */
[----:B------:R-:W-:Y:S01]  /*1100*/  VIADD R65, R5, UR4 ;  /* 0x0000000405417c36 */ /* 0x000fe20008000000 */
[C---:B0-----:R-:W-:Y:S01]  /*1110*/  SHF.L.U64.HI R58, R6.reuse, 0x3, R7 ;  /* 0x00000003063a7819 */ /* 0x041fe20000010207 */
[----:B--2---:R-:W-:Y:S01]  /*1120*/  IMAD.SHL.U32 R57, R6, 0x8, RZ ;  /* 0x0000000806397824 */ /* 0x004fe200078e00ff */
[----:B------:R-:W-:Y:S01]  /*1130*/  SHF.R.U32.HI R62, RZ, 0x7, R62 ;  /* 0x00000007ff3e7819 */ /* 0x000fe2000001163e */
[----:B------:R-:W-:Y:S01]  /*1140*/  IMAD.MOV.U32 R23, RZ, RZ, RZ ;  /* 0x000000ffff177224 */ /* 0x000fe200078e00ff */
[----:B------:R-:W-:Y:S01]  /*1150*/  LOP3.LUT R64, RZ, R0, RZ, 0x33, !PT ;  /* 0x00000000ff407212 */ /* 0x000fe200078e33ff */
[----:B------:R-:W-:Y:S01]  /*1160*/  UIADD3 UR44, UR43, -UR44, URZ ;  /* 0x8000002c2b2c7290 */ /* 0x000fe2000fffe03f */
[----:B------:R-:W-:Y:S01]  /*1170*/  UMOV UR36, URZ ;  /* 0x0000003f00247c82 */ /* 0x000fe20008000000 */
[----:B-1----:R-:W-:Y:S01]  /*1180*/  VIADD R63, R63, 0xffffffff ;  /* 0xffffffff3f3f7836 */ /* 0x002fe20000000000 */
[----:B------:R-:W-:-:S09]  /*1190*/  UMOV UR42, URZ ;  /* 0x0000003f002a7c82 */ /* 0x000fd20008000000 */
.L_x_94:
[----:B0-----:R-:W0:Y:S01]  /*11a0*/  SHFL.IDX PT, R0, R62, RZ, 0x1f ;  /* 0x00001fff3e007589 */ /* 0x001e2200000e0000 */
[----:B-1----:R-:W1:Y:S01]  /*11b0*/  S2UR UR7, SR_CgaCtaId ;  /* 0x00000000000779c3 */ /* 0x002e620000008800 */
[----:B------:R-:W-:Y:S01]  /*11c0*/  UMOV UR6, 0x400 ;  /* 0x0000040000067882 */ /* 0x000fe20000000000 */
[----:B0-----:R-:W-:Y:S01]  /*11d0*/  R2UR UR4, R0 ;  /* 0x00000000000472ca */ /* 0x001fe200000e0000 */
[----:B-1----:R-:W-:-:S12]  /*11e0*/  ULEA UR46, UR7, UR6, 0x18 ;  /* 0x00000006072e7291 */ /* 0x002fd8000f8ec03f */
[----:B------:R-:W-:-:S04]  /*11f0*/  ULEA.HI UR5, UR4, UR4, URZ, 0x1 ;  /* 0x0000000404057291 */ /* 0x000fc8000f8f083f */
[----:B------:R-:W-:-:S04]  /*1200*/  ULOP3.LUT UR5, UR5, 0x7fffe, URZ, 0xc0, !UPT ;  /* 0x0007fffe05057892 */ /* 0x000fc8000f8ec03f */
[----:B------:R-:W-:-:S03]  /*1210*/  UIADD3 UR5, UR4, -UR5, URZ ;  /* 0x8000000504057290 */ /* 0x000fc6000fffe03f */
[----:B------:R-:W-:Y:S01]  /*1220*/  ULDC UR4, c[0x0][0x28c] ;  /* 0x0000a30000047ab9 */ /* 0x000fe20000000800 */
[----:B------:R-:W-:Y:S01]  /*1230*/  ULEA UR5, UR5, UR46, 0xd ;  /* 0x0000002e05057291 */ /* 0x000fe2000f8e683f */
[----:B------:R-:W-:-:S03]  /*1240*/  ISETP.LT.AND P0, PT, RZ, UR4, PT ;  /* 0x00000004ff007c0c */ /* 0x000fc6000bf01270 */
[----:B------:R-:W-:-:S04]  /*1250*/  UIADD3 UR5, UR5, 0x100, URZ ;  /* 0x0000010005057890 */ /* 0x000fc8000fffe03f */
[----:B------:R-:W-:-:S04]  /*1260*/  USHF.R.U32.HI UR5, URZ, 0x4, UR5 ;  /* 0x000000043f057899 */ /* 0x000fc80008011605 */
[----:B------:R-:W-:-:S04]  /*1270*/  ULOP3.LUT UR5, UR5, 0x3fff, URZ, 0xc0, !UPT ;  /* 0x00003fff05057892 */ /* 0x000fc8000f8ec03f */
[----:B------:R-:W-:Y:S01]  /*1280*/  ULOP3.LUT UR45, UR5, 0x10000, URZ, 0xfc, !UPT ;  /* 0x00010000052d7892 */ /* 0x000fe2000f8efc3f */
[----:B--234-:R-:W-:Y:S11]  /*1290*/  @P0 BRA `(.L_x_13) ;  /* 0x0000000000400947 */ /* 0x01cff60003800000 */
[----:B------:R-:W-:Y:S01]  /*12a0*/  MOV R0, 0x0 ;  /* 0x0000000000007802 */ /* 0x000fe20000000f00 */
[----:B------:R-:W-:Y:S01]  /*12b0*/  ULDC.64 UR4, c[0x4][0x68] ;  /* 0x01001a0000047ab9 */ /* 0x000fe20000000a00 */
[----:B------:R-:W-:Y:S01]  /*12c0*/  ULDC.64 UR6, c[0x4][0x8] ;  /* 0x0100020000067ab9 */ /* 0x000fe20000000a00 */
[----:B------:R-:W-:Y:S01]  /*12d0*/  IMAD.U32 R4, RZ, RZ, UR4 ;  /* 0x00000004ff047e24 */ /* 0x000fe2000f8e00ff */
[----:B------:R0:W1:Y:S01]  /*12e0*/  LDC.64 R14, c[0x4][R0] ;  /* 0x01000000000e7b82 */ /* 0x0000620000000a00 */
[----:B------:R-:W-:Y:S01]  /*12f0*/  IMAD.U32 R5, RZ, RZ, UR5 ;  /* 0x00000005ff057e24 */ /* 0x000fe2000f8e00ff */
[----:B------:R-:W-:Y:S01]  /*1300*/  ULDC.64 UR4, c[0x4][0x70] ;  /* 0x01001c0000047ab9 */ /* 0x000fe20000000a00 */
[----:B------:R-:W-:Y:S02]  /*1310*/  IMAD.U32 R10, RZ, RZ, UR6 ;  /* 0x00000006ff0a7e24 */ /* 0x000fe4000f8e00ff */
[----:B------:R-:W-:Y:S02]  /*1320*/  IMAD.U32 R6, RZ, RZ, UR4 ;  /* 0x00000004ff067e24 */ /* 0x000fe4000f8e00ff */
[----:B------:R-:W-:-:S02]  /*1330*/  IMAD.U32 R7, RZ, RZ, UR5 ;  /* 0x00000005ff077e24 */ /* 0x000fc4000f8e00ff */
[----:B------:R-:W-:Y:S02]  /*1340*/  IMAD.U32 R11, RZ, RZ, UR7 ;  /* 0x00000007ff0b7e24 */ /* 0x000fe4000f8e00ff */
[----:B------:R-:W-:Y:S02]  /*1350*/  IMAD.MOV.U32 R8, RZ, RZ, 0x1e1 ;  /* 0x000001e1ff087424 */ /* 0x000fe400078e00ff */
[----:B------:R-:W-:Y:S02]  /*1360*/  IMAD.MOV.U32 R12, RZ, RZ, 0x1 ;  /* 0x00000001ff0c7424 */ /* 0x000fe400078e00ff */
[----:B0-----:R-:W-:-:S07]  /*1370*/  IMAD.MOV.U32 R13, RZ, RZ, RZ ;  /* 0x000000ffff0d7224 */ /* 0x001fce00078e00ff */
[----:B------:R-:W-:-:S07]  /*1380*/  LEPC R20, `(.L_x_13) ;  /* 0x000000001014794e */ /* 0x000fce0000000000 */
[----:B-1---5:R-:W-:Y:S05]  /*1390*/  CALL.ABS.NOINC R14 ;  /* 0x000000000e007343 */ /* 0x022fea0003c00000 */
.L_x_13:
[----:B------:R-:W-:-:S13]  /*13a0*/  ISETP.NE.AND P0, PT, R66, 0x3, PT ;  /* 0x000000034200780c */ /* 0x000fda0003f05270 */
[----:B------:R-:W-:Y:S05]  /*13b0*/  @!P0 BRA `(.L_x_14) ;  /* 0x0000000000048947 */ /* 0x000fea0003800000 */
[----:B------:R-:W-:Y:S01]  /*13c0*/  BPT.TRAP 0x1 ;  /* 0x000000040000795c */ /* 0x000fe20000300000 */
.L_x_14:
[----:B------:R-:W-:Y:S02]  /*13d0*/  IMAD.U32 R3, RZ, RZ, UR42 ;  /* 0x0000002aff037e24 */ /* 0x000fe4000f8e00ff */
[----:B------:R-:W-:-:S03]  /*13e0*/  IMAD.U32 R0, RZ, RZ, UR36 ;  /* 0x00000024ff007e24 */ /* 0x000fc6000f8e00ff */
[----:B------:R-:W-:Y:S02]  /*13f0*/  LEA R3, R3, UR46, 0x3 ;  /* 0x0000002e03037c11 */ /* 0x000fe4000f8e18ff */
[----:B------:R-:W-:-:S04]  /*1400*/  SHF.L.U32 R0, R0, 0x1f, RZ ;  /* 0x0000001f00007819 */ /* 0x000fc800000006ff */
[----:B------:R0:W1:Y:S01]  /*1410*/  SYNCS.PHASECHK.TRANS64.TRYWAIT P1, [R3+URZ], R0 ;  /* 0x00000000030075a7 */ /* 0x000062000802017f */
[----:B------:R-:W-:Y:S05]  /*1420*/  @!P0 BRA `(.L_x_15) ;  /* 0x0000000000048947 */ /* 0x000fea0003800000 */
[----:B------:R-:W-:Y:S01]  /*1430*/  BPT.TRAP 0x1 ;  /* 0x000000040000795c */ /* 0x000fe20000300000 */
.L_x_15:
[----:B------:R-:W-:-:S05]  /*1440*/  IMAD.U32 R4, RZ, RZ, UR44 ;  /* 0x0000002cff047e24 */ /* 0x000fca000f8e00ff */
[----:B------:R-:W-:Y:S01]  /*1450*/  ISETP.GE.AND P2, PT, R4, 0x1, PT ;  /* 0x000000010400780c */ /* 0x000fe20003f46270 */
[----:B-1----:R-:W-:-:S12]  /*1460*/  @P1 BRA `(.L_x_16) ;  /* 0x0000000000081947 */ /* 0x002fd80003800000 */
[----:B------:R-:W1:Y:S02]  /*1470*/  SYNCS.PHASECHK.TRANS64.TRYWAIT P1, [R3+URZ], R0 ;  /* 0x00000000030075a7 */ /* 0x000e64000802017f */
[----:B-1----:R-:W-:Y:S05]  /*1480*/  @!P1 BRA `(.L_x_17) ;  /* 0x0000004c00689947 */ /* 0x002fea0003800000 */
.L_x_16:
[----:B------:R-:W-:Y:S05]  /*1490*/  WARPSYNC.ALL ;  /* 0x0000000000007948 */ /* 0x000fea0003800000 */
[----:B------:R-:W-:Y:S01]  /*14a0*/  UIADD3 UR4, UR46, 0x30100, URZ ;  /* 0x000301002e047890 */ /* 0x000fe2000fffe03f */
[----:B------:R-:W-:Y:S01]  /*14b0*/  WARPGROUP.ARRIVE ;  /* 0x00000000000079c5 */ /* 0x000fe20000000000 */
[----:B------:R-:W-:Y:S02]  /*14c0*/  ULEA UR6, UR42, UR45, 0xc ;  /* 0x0000002d2a067291 */ /* 0x000fe4000f8e603f */
[----:B------:R-:W-:Y:S01]  /*14d0*/  USHF.R.U32.HI UR4, URZ, 0x4, UR4 ;  /* 0x000000043f047899 */ /* 0x000fe20008011604 */
[----:B------:R-:W-:Y:S01]  /*14e0*/  UMOV UR13, 0x40000040 ;  /* 0x40000040000d7882 */ /* 0x000fe20000000000 */
[----:B------:R-:W-:-:S02]  /*14f0*/  UMOV UR15, 0x40000040 ;  /* 0x40000040000f7882 */ /* 0x000fc40000000000 */
[----:B------:R-:W-:Y:S01]  /*1500*/  ULOP3.LUT UR4, UR4, 0x3fff, URZ, 0xc0, !UPT ;  /* 0x00003fff04047892 */ /* 0x000fe2000f8ec03f */
[----:B------:R-:W-:Y:S01]  /*1510*/  UMOV UR12, UR6 ;  /* 0x00000006000c7c82 */ /* 0x000fe20008000000 */
[----:B------:R-:W-:Y:S02]  /*1520*/  UMOV UR5, 0x40000040 ;  /* 0x4000004000057882 */ /* 0x000fe40000000000 */
[----:B------:R-:W-:Y:S01]  /*1530*/  ULOP3.LUT UR8, UR4, 0x10000, URZ, 0xfc, !UPT ;  /* 0x0001000004087892 */ /* 0x000fe2000f8efc3f */
[----:B------:R-:W-:-:S03]  /*1540*/  UMOV UR7, 0x40000040 ;  /* 0x4000004000077882 */ /* 0x000fc60000000000 */
[----:B------:R-:W-:-:S04]  /*1550*/  ULEA UR4, UR42, UR8, 0xb ;  /* 0x000000082a047291 */ /* 0x000fc8000f8e583f */
[----:B------:R-:W-:-:S03]  /*1560*/  UIADD3 UR9, UR4, 0x606, URZ ;  /* 0x0000060604097890 */ /* 0x000fc6000fffe03f */
[----:B------:R-:W-:Y:S02]  /*1570*/  UMOV UR14, UR4 ;  /* 0x00000004000e7c82 */ /* 0x000fe40008000000 */
[----:B------:R-:W-:Y:S01]  /*1580*/  HGMMA.64x64x8.F32.TF32 R24, gdesc[UR12], RZ, !UPT, gsb0 ;  /* 0x04e000000c1879f0 */ /* 0x000fe2000c0028ff */
[----:B------:R-:W-:Y:S02]  /*1590*/  UIADD3 UR12, UR6, 0x2, URZ ;  /* 0x00000002060c7890 */ /* 0x000fe4000fffe03f */
[----:B------:R-:W-:Y:S01]  /*15a0*/  UIADD3 UR14, UR4, 0x2, URZ ;  /* 0x00000002040e7890 */ /* 0x000fe2000fffe03f */
[----:B------:R-:W-:Y:S01]  /*15b0*/  UMOV UR13, 0x40000040 ;  /* 0x40000040000d7882 */ /* 0x000fe20000000000 */
[----:B------:R-:W-:Y:S01]  /*15c0*/  UMOV UR15, 0x40000040 ;  /* 0x40000040000f7882 */ /* 0x000fe20000000000 */
[----:B------:R-:W-:Y:S02]  /*15d0*/  WARPGROUP.DEPBAR.LE gsb0, 0x0 ;  /* 0x00008000000079c5 */ /* 0x000fe40000010000 */
[----:B------:R-:W-:-:S06]  /*15e0*/  WARPGROUP.ARRIVE ;  /* 0x00000000000079c5 */ /* 0x000fcc0000000000 */
[----:B------:R-:W-:Y:S01]  /*15f0*/  HGMMA.64x64x8.F32.TF32 R24, gdesc[UR12], R24, gsb0 ;  /* 0x04e000000c1879f0 */ /* 0x000fe20008002818 */
        /* <DEDUP_REMOVED lines=88> */
[----:B------:R-:W-:-:S07]  /*1b80*/  UIADD3 UR6, UR6, 0xc06, URZ ;  /* 0x00000c0606067890 */ /* 0x000fce000fffe03f */
[----:B------:R-:W-:Y:S01]  /*1b90*/  UMOV UR4, UR6 ;  /* 0x0000000600047c82 */ /* 0x000fe20008000000 */
[----:B------:R-:W-:Y:S01]  /*1ba0*/  UMOV UR6, UR9 ;  /* 0x0000000900067c82 */ /* 0x000fe20008000000 */
[----:B------:R-:W-:Y:S02]  /*1bb0*/  WARPGROUP.DEPBAR.LE gsb0, 0x0 ;  /* 0x00008000000079c5 */ /* 0x000fe40000010000 */
[----:B------:R-:W-:-:S06]  /*1bc0*/  WARPGROUP.ARRIVE ;  /* 0x00000000000079c5 */ /* 0x000fcc0000000000 */
[----:B------:R-:W-:Y:S03]  /*1bd0*/  HGMMA.64x64x8.F32.TF32 R24, gdesc[UR12], R24, gsb0 ;  /* 0x04e000000c1879f0 */ /* 0x000fe60008002818 */
[----:B------:R-:W-:Y:S02]  /*1be0*/  WARPGROUP.DEPBAR.LE gsb0, 0x0 ;  /* 0x00008000000079c5 */ /* 0x000fe40000010000 */
[----:B------:R-:W-:-:S06]  /*1bf0*/  WARPGROUP.ARRIVE ;  /* 0x00000000000079c5 */ /* 0x000fcc0000000000 */
[----:B------:R-:W-:Y:S03]  /*1c00*/  HGMMA.64x64x8.F32.TF32 R24, gdesc[UR4], R24, gsb0 ;  /* 0x04e00000041879f0 */ /* 0x000fe60008002818 */
[----:B------:R-:W-:Y:S02]  /*1c10*/  WARPGROUP.DEPBAR.LE gsb0, 0x0 ;  /* 0x00008000000079c5 */ /* 0x000fe40000010000 */
[----:B------:R-:W-:Y:S05]  /*1c20*/  @!P2 BRA `(.L_x_18) ;  /* 0x00000008006ca947 */ /* 0x000fea0003800000 */
[----:B------:R-:W-:Y:S01]  /*1c30*/  UIADD3 UR13, UR42, 0x1, URZ ;  /* 0x000000012a0d7890 */ /* 0x000fe2000fffe03f */
[----:B01----:R-:W-:Y:S01]  /*1c40*/  IMAD.U32 R0, RZ, RZ, UR44 ;  /* 0x0000002cff007e24 */ /* 0x003fe2000f8e00ff */
[----:B------:R-:W-:Y:S02]  /*1c50*/  UMOV UR9, UR42 ;  /* 0x0000002a00097c82 */ /* 0x000fe40008000000 */
[----:B------:R-:W-:-:S04]  /*1c60*/  UISETP.NE.AND UP0, UPT, UR13, 0x3, UPT ;  /* 0x000000030d00788c */ /* 0x000fc8000bf05270 */
[----:B------:R-:W-:Y:S02]  /*1c70*/  USEL UR4, URZ, 0x1, UP0 ;  /* 0x000000013f047887 */ /* 0x000fe40008000000 */
[----:B------:R-:W-:Y:S02]  /*1c80*/  USEL UR13, UR13, URZ, UP0 ;  /* 0x0000003f0d0d7287 */ /* 0x000fe40008000000 */
[----:B------:R-:W-:-:S06]  /*1c90*/  ULOP3.LUT UR4, UR36, UR4, URZ, 0x3c, !UPT ;  /* 0x0000000424047292 */ /* 0x000fcc000f8e3c3f */
[----:B------:R-:W-:-:S07]  /*1ca0*/  IMAD.U32 R5, RZ, RZ, UR4 ;  /* 0x00000004ff057e24 */ /* 0x000fce000f8e00ff */
.L_x_25:
[----:B01----:R-:W-:Y:S05]  /*1cb0*/  @!P0 BRA `(.L_x_19) ;  /* 0x0000000000048947 */ /* 0x003fea0003800000 */
[----:B------:R-:W-:Y:S01]  /*1cc0*/  BPT.TRAP 0x1 ;  /* 0x000000040000795c */ /* 0x000fe20000300000 */
.L_x_19:
[----:B------:R-:W0:Y:S01]  /*1cd0*/  S2UR UR4, SR_CgaCtaId ;  /* 0x00000000000479c3 */ /* 0x000e220000008800 */
[----:B------:R-:W-:Y:S01]  /*1ce0*/  UMOV UR10, 0x400 ;  /* 0x00000400000a7882 */ /* 0x000fe20000000000 */
[----:B------:R-:W-:Y:S01]  /*1cf0*/  SHF.L.U32 R3, R5, 0x1f, RZ ;  /* 0x0000001f05037819 */ /* 0x000fe200000006ff */
[----:B0-----:R-:W-:-:S04]  /*1d00*/  ULEA UR10, UR4, UR10, 0x18 ;  /* 0x0000000a040a7291 */ /* 0x001fc8000f8ec03f */
[----:B------:R-:W-:-:S09]  /*1d10*/  ULEA UR4, UR13, UR10, 0x3 ;  /* 0x0000000a0d047291 */ /* 0x000fd2000f8e183f */
[----:B------:R0:W1:Y:S01]  /*1d20*/  SYNCS.PHASECHK.TRANS64.TRYWAIT P1, [UR4], R3 ;  /* 0x00000003ff0075a7 */ /* 0x0000620008020144 */
[----:B------:R-:W-:Y:S05]  /*1d30*/  @!P0 BRA `(.L_x_20) ;  /* 0x0000000000048947 */ /* 0x000fea0003800000 */
[----:B------:R-:W-:Y:S01]  /*1d40*/  BPT.TRAP 0x1 ;  /* 0x000000040000795c */ /* 0x000fe20000300000 */
.L_x_20:
[----:B-1----:R-:W-:Y:S05]  /*1d50*/  @P1 BRA `(.L_x_21) ;  /* 0x0000000000081947 */ /* 0x002fea0003800000 */
[----:B------:R-:W1:Y:S02]  /*1d60*/  SYNCS.PHASECHK.TRANS64.TRYWAIT P1, [UR4], R3 ;  /* 0x00000003ff0075a7 */ /* 0x000e640008020144 */
[----:B-1----:R-:W-:Y:S05]  /*1d70*/  @!P1 BRA `(.L_x_22) ;  /* 0x0000004400409947 */ /* 0x002fea0003800000 */
.L_x_21:
[----:B------:R-:W-:Y:S01]  /*1d80*/  ULEA UR12, UR13, UR8, 0xb ;  /* 0x000000080d0c7291 */ /* 0x000fe2000f8e583f */
[----:B------:R-:W-:Y:S01]  /*1d90*/  WARPGROUP.ARRIVE ;  /* 0x00000000000079c5 */ /* 0x000fe20000000000 */
[----:B------:R-:W-:Y:S01]  /*1da0*/  ULEA UR11, UR13, UR45, 0xc ;  /* 0x0000002d0d0b7291 */ /* 0x000fe2000f8e603f */
[----:B------:R-:W-:Y:S01]  /*1db0*/  UMOV UR7, 0x40000040 ;  /* 0x4000004000077882 */ /* 0x000fe20000000000 */
[----:B------:R-:W-:-:S03]  /*1dc0*/  UMOV UR5, 0x40000040 ;  /* 0x4000004000057882 */ /* 0x000fc60000000000 */
[----:B------:R-:W-:Y:S02]  /*1dd0*/  UMOV UR6, UR12 ;  /* 0x0000000c00067c82 */ /* 0x000fe40008000000 */
[----:B------:R-:W-:Y:S02]  /*1de0*/  UMOV UR4, UR11 ;  /* 0x0000000b00047c82 */ /* 0x000fe40008000000 */
[----:B------:R-:W-:Y:S01]  /*1df0*/  HGMMA.64x64x8.F32.TF32 R24, gdesc[UR4], R24, gsb0 ;  /* 0x04e00000041879f0 */ /* 0x000fe20008002818 */
[----:B------:R-:W-:Y:S02]  /*1e00*/  UIADD3 UR6, UR12, 0x2, URZ ;  /* 0x000000020c067890 */ /* 0x000fe4000fffe03f */
[----:B------:R-:W-:Y:S01]  /*1e10*/  UIADD3 UR4, UR11, 0x2, URZ ;  /* 0x000000020b047890 */ /* 0x000fe2000fffe03f */
[----:B------:R-:W-:Y:S01]  /*1e20*/  UMOV UR7, 0x40000040 ;  /* 0x4000004000077882 */ /* 0x000fe20000000000 */
[----:B------:R-:W-:Y:S01]  /*1e30*/  UMOV UR5, 0x40000040 ;  /* 0x4000004000057882 */ /* 0x000fe20000000000 */
[----:B------:R-:W-:-:S02]  /*1e40*/  WARPGROUP.DEPBAR.LE gsb0, 0x0 ;  /* 0x00008000000079c5 */ /* 0x000fc40000010000 */
        /* <DEDUP_REMOVED lines=99> */
[----:B------:R-:W-:Y:S03]  /*2480*/  HGMMA.64x64x8.F32.TF32 R24, gdesc[UR4], R24, gsb0 ;  /* 0x04e00000041879f0 */ /* 0x000fe60008002818 */
[----:B------:R-:W-:Y:S02]  /*2490*/  WARPGROUP.DEPBAR.LE gsb0, 0x0 ;  /* 0x00008000000079c5 */ /* 0x000fe40000010000 */
[----:B------:R-:W-:Y:S05]  /*24a0*/  @!P0 BRA `(.L_x_23) ;  /* 0x0000000000048947 */ /* 0x000fea0003800000 */
[----:B------:R-:W-:Y:S01]  /*24b0*/  BPT.TRAP 0x1 ;  /* 0x000000040000795c */ /* 0x000fe20000300000 */
.L_x_23:
[----:B------:R-:W-:Y:S01]  /*24c0*/  ULEA UR10, UR9, UR10, 0x3 ;  /* 0x0000000a090a7291 */ /* 0x000fe2000f8e183f */
[----:B------:R-:W-:-:S03]  /*24d0*/  ISETP.GT.U32.AND P1, PT, R18, 0x1, PT ;  /* 0x000000011200780c */ /* 0x000fc60003f24070 */
[----:B------:R-:W-:-:S04]  /*24e0*/  UIADD3 UR10, UR10, 0x18, URZ ;  /* 0x000000180a0a7890 */ /* 0x000fc8000fffe03f */
[----:B------:R-:W-:-:S09]  /*24f0*/  UPRMT UR10, URZ, 0x654, UR10 ;  /* 0x000006543f0a7896 */ /* 0x000fd2000800000a */
[----:B------:R-:W-:Y:S01]  /*2500*/  SYNCS.ARRIVE.TRANS64.RED.A1T0 RZ, [UR10], RZ ;  /* 0x000000ffffff79a7 */ /* 0x000fe2000810040a */
[----:B------:R-:W-:Y:S05]  /*2510*/  @P1 BRA `(.L_x_24) ;  /* 0x0000000000041947 */ /* 0x000fea0003800000 */
[----:B------:R-:W-:Y:S01]  /*2520*/  BPT.TRAP 0x1 ;  /* 0x000000040000795c */ /* 0x000fe20000300000 */
.L_x_24:
[----:B------:R-:W-:Y:S01]  /*2530*/  UIADD3 UR13, UR13, 0x1, URZ ;  /* 0x000000010d0d7890 */ /* 0x000fe2000fffe03f */
[C---:B------:R-:W-:Y:S01]  /*2540*/  ISETP.GT.AND P1, PT, R0.reuse, 0x1, PT ;  /* 0x000000010000780c */ /* 0x040fe20003f24270 */
[----:B------:R-:W-:Y:S01]  /*2550*/  UIADD3 UR9, UR9, 0x1, URZ ;  /* 0x0000000109097890 */ /* 0x000fe2000fffe03f */
[----:B------:R-:W-:Y:S01]  /*2560*/  VIADD R0, R0, 0xffffffff ;  /* 0xffffffff00007836 */ /* 0x000fe20000000000 */
[----:B------:R-:W-:Y:S02]  /*2570*/  UISETP.NE.AND UP0, UPT, UR13, 0x3, UPT ;  /* 0x000000030d00788c */ /* 0x000fe4000bf05270 */
[----:B------:R-:W-:Y:S02]  /*2580*/  UISETP.NE.AND UP1, UPT, UR9, 0x3, UPT ;  /* 0x000000030900788c */ /* 0x000fe4000bf25270 */
[----:B------:R-:W-:Y:S02]  /*2590*/  USEL UR4, URZ, 0x1, UP0 ;  /* 0x000000013f047887 */ /* 0x000fe40008000000 */
[----:B------:R-:W-:-:S02]  /*25a0*/  USEL UR13, UR13, URZ, UP0 ;  /* 0x0000003f0d0d7287 */ /* 0x000fc40008000000 */
[----:B------:R-:W-:Y:S02]  /*25b0*/  USEL UR9, UR9, URZ, UP1 ;  /* 0x0000003f09097287 */ /* 0x000fe40008800000 */
[----:B------:R-:W-:Y:S01]  /*25c0*/  LOP3.LUT R5, R5, UR4, RZ, 0x3c, !PT ;  /* 0x0000000405057c12 */ /* 0x000fe2000f8e3cff */
[----:B------:R-:W-:Y:S09]  /*25d0*/  @P1 BRA `(.L_x_25) ;  /* 0xfffffff400b41947 */ /* 0x000ff2000383ffff */
.L_x_18:
[----:B01----:R-:W0:Y:S02]  /*25e0*/  LDC R0, c[0x0][0x28c] ;  /* 0x0000a300ff007b82 */ /* 0x003e240000000800 */
[----:B0-----:R-:W-:-:S13]  /*25f0*/  ISETP.GE.AND P1, PT, R0, 0x1, PT ;  /* 0x000000010000780c */ /* 0x001fda0003f26270 */
[----:B------:R-:W-:Y:S05]  /*2600*/  @!P1 BRA `(.L_x_26) ;  /* 0x0000000000409947 */ /* 0x000fea0003800000 */
[----:B------:R-:W-:Y:S05]  /*2610*/  @!P0 BRA `(.L_x_27) ;  /* 0x0000000000048947 */ /* 0x000fea0003800000 */
[----:B------:R-:W-:Y:S01]  /*2620*/  BPT.TRAP 0x1 ;  /* 0x000000040000795c */ /* 0x000fe20000300000 */
.L_x_27:
[----:B------:R-:W0:Y:S01]  /*2630*/  S2UR UR7, SR_CgaCtaId ;  /* 0x00000000000779c3 */ /* 0x000e220000008800 */
[----:B------:R-:W-:Y:S01]  /*2640*/  UIADD3 UR6, UR44, UR42, URZ ;  /* 0x0000002a2c067290 */ /* 0x000fe2000fffe03f */
[----:B------:R-:W-:-:S03]  /*2650*/  ISETP.GT.U32.AND P0, PT, R18, 0x1, PT ;  /* 0x000000011200780c */ /* 0x000fc60003f04070 */
[----:B------:R-:W-:-:S04]  /*2660*/  UIMAD.WIDE.U32 UR4, UR6, -0x55555555, URZ ;  /* 0xaaaaaaab060478a5 */ /* 0x000fc8000f8e003f */
[----:B------:R-:W-:-:S03]  /*2670*/  USHF.R.U32.HI UR4, URZ, 0x1, UR5 ;  /* 0x000000013f047899 */ /* 0x000fc60008011605 */
[----:B------:R-:W-:Y:S01]  /*2680*/  UMOV UR5, 0x400 ;  /* 0x0000040000057882 */ /* 0x000fe20000000000 */
[----:B------:R-:W-:Y:S02]  /*2690*/  UIMAD UR6, UR4, -0x3, UR6 ;  /* 0xfffffffd040678a4 */ /* 0x000fe4000f8e0206 */
[----:B0-----:R-:W-:-:S04]  /*26a0*/  ULEA UR5, UR7, UR5, 0x18 ;  /* 0x0000000507057291 */ /* 0x001fc8000f8ec03f */
[----:B------:R-:W-:-:S04]  /*26b0*/  ULEA UR6, UR6, UR5, 0x3 ;  /* 0x0000000506067291 */ /* 0x000fc8000f8e183f */
[----:B------:R-:W-:-:S04]  /*26c0*/  UIADD3 UR6, UR6, 0x18, URZ ;  /* 0x0000001806067890 */ /* 0x000fc8000fffe03f */
[----:B------:R-:W-:-:S09]  /*26d0*/  UPRMT UR6, URZ, 0x654, UR6 ;  /* 0x000006543f067896 */ /* 0x000fd20008000006 */
[----:B------:R-:W-:Y:S01]  /*26e0*/  SYNCS.ARRIVE.TRANS64.RED.A1T0 RZ, [UR6], RZ ;  /* 0x000000ffffff79a7 */ /* 0x000fe20008100406 */
[----:B------:R-:W-:Y:S05]  /*26f0*/  @P0 BRA `(.L_x_26) ;  /* 0x0000000000040947 */ /* 0x000fea0003800000 */
[----:B------:R-:W-:Y:S01]  /*2700*/  BPT.TRAP 0x1 ;  /* 0x000000040000795c */ /* 0x000fe20000300000 */
.L_x_26:
[----:B------:R-:W-:Y:S01]  /*2710*/  IMAD.SHL.U32 R6, R68, 0x40, RZ ;  /* 0x0000004044067824 */ /* 0x000fe200078e00ff */
[----:B------:R-:W-:Y:S01]  /*2720*/  UIADD3 UR42, UR43, UR42, URZ ;  /* 0x0000002a2b2a7290 */ /* 0x000fe2000fffe03f */
[----:B------:R-:W-:Y:S01]  /*2730*/  SHF.R.S32.HI R11, RZ, 0x1f, R67 ;  /* 0x0000001fff0b7819 */ /* 0x000fe20000011443 */
[----:B------:R-:W-:Y:S01]  /*2740*/  UISETP.GE.U32.AND UP1, UPT, UR43, 0x3, UPT ;  /* 0x000000032b00788c */ /* 0x000fe2000bf26070 */
[----:B------:R-:W-:Y:S01]  /*2750*/  IMAD.SHL.U32 R10, R69, 0x80, RZ ;  /* 0x00000080450a7824 */ /* 0x000fe200078e00ff */
[----:B------:R-:W-:Y:S01]  /*2760*/  ULDC UR7, c[0x0][0x288] ;  /* 0x0000a20000077ab9 */ /* 0x000fe20000000800 */
[C---:B------:R-:W-:Y:S01]  /*2770*/  LOP3.LUT R8, R6.reuse, 0x6, R61, 0xf8, !PT ;  /* 0x0000000606087812 */ /* 0x040fe200078ef83d */
[----:B------:R-:W-:Y:S01]  /*2780*/  UISETP.GT.U32.AND UP0, UPT, UR42, 0x2, UPT ;  /* 0x000000022a00788c */ /* 0x000fe2000bf04070 */
[----:B------:R-:W-:Y:S01]  /*2790*/  ISETP.GE.AND P0, PT, R6, UR7, PT ;  /* 0x0000000706007c0c */ /* 0x000fe2000bf06270 */
[----:B------:R-:W-:Y:S01]  /*27a0*/  ULDC.64 UR4, c[0x0][0x5d0] ;  /* 0x0001740000047ab9 */ /* 0x000fe20000000a00 */
[--C-:B------:R-:W-:Y:S01]  /*27b0*/  SHF.R.S32.HI R9, RZ, 0x1f, R8.reuse ;  /* 0x0000001fff097819 */ /* 0x100fe20000011408 */
[----:B------:R-:W-:Y:S01]  /*27c0*/  ULDC UR10, c[0x0][0x284] ;  /* 0x0000a100000a7ab9 */ /* 0x000fe20000000800 */
[----:B------:R-:W-:Y:S01]  /*27d0*/  IMAD R0, R11, UR4, RZ ;  /* 0x000000040b007c24 */ /* 0x000fe2000f8e02ff */
[----:B------:R-:W-:Y:S01]  /*27e0*/  UISETP.LT.U32.AND UP0, UPT, UR43, 0x3, UP0 ;  /* 0x000000032b00788c */ /* 0x000fe20008701070 */
[----:B------:R-:W-:Y:S01]  /*27f0*/  ISETP.GE.OR P0, PT, R10, UR10, P0 ;  /* 0x0000000a0a007c0c */ /* 0x000fe20008706670 */
[----:B------:R-:W-:Y:S01]  /*2800*/  IMAD.WIDE.U32 R4, R67, UR4, R8 ;  /* 0x0000000443047c25 */ /* 0x000fe2000f8e0008 */
[----:B------:R-:W-:Y:S01]  /*2810*/  ULDC.64 UR8, c[0x0][0x5c8] ;  /* 0x0001720000087ab9 */ /* 0x000fe20000000a00 */
[----:B------:R-:W-:-:S02]  /*2820*/  USEL UR6, URZ, 0x1, !UP0 ;  /* 0x000000013f067887 */ /* 0x000fc4000c000000 */
[----:B------:R-:W-:Y:S01]  /*2830*/  IMAD R3, R67, UR5, R0 ;  /* 0x0000000543037c24 */ /* 0x000fe2000f8e0200 */
[----:B------:R-:W-:Y:S01]  /*2840*/  @UP1 UIMAD.WIDE.U32 UR4, UR42, -0x55555555, URZ ;  /* 0xaaaaaaab2a0418a5 */ /* 0x000fe2000f8e003f */
[----:B------:R-:W-:Y:S01]  /*2850*/  IMAD.WIDE R68, R69, 0x80, R22 ;  /* 0x0000008045447825 */ /* 0x000fe200078e0216 */
[----:B------:R-:W-:Y:S02]  /*2860*/  ULOP3.LUT UR36, UR36, UR6, URZ, 0x3c, !UPT ;  /* 0x0000000624247292 */ /* 0x000fe4000f8e3c3f */
[----:B------:R-:W-:Y:S01]  /*2870*/  @UP1 USHF.R.U32.HI UR4, URZ, 0x1, UR5 ;  /* 0x000000013f041899 */ /* 0x000fe20008011605 */
[----:B------:R-:W-:Y:S02]  /*2880*/  IMAD.IADD R5, R5, 0x1, R3 ;  /* 0x0000000105057824 */ /* 0x000fe400078e0203 */
[----:B------:R-:W-:Y:S01]  /*2890*/  IMAD R3, R69, UR8, RZ ;  /* 0x0000000845037c24 */ /* 0x000fe2000f8e02ff */
[----:B------:R-:W-:Y:S01]  /*28a0*/  @UP1 ULOP3.LUT UR36, UR36, 0x1, UR4, 0x78, !UPT ;  /* 0x0000000124241892 */ /* 0x000fe2000f8e7804 */
[----:B------:R-:W-:-:S04]  /*28b0*/  IMAD.WIDE.U32 R70, R68, UR8, R4 ;  /* 0x0000000844467c25 */ /* 0x000fc8000f8e0004 */
[----:B------:R-:W-:Y:S02]  /*28c0*/  IMAD R7, R68, UR9, R3 ;  /* 0x0000000944077c24 */ /* 0x000fe4000f8e0203 */
[----:B------:R-:W-:Y:S01]  /*28d0*/  IMAD.MOV.U32 R0, RZ, RZ, -0x1 ;  /* 0xffffffffff007424 */ /* 0x000fe200078e00ff */
[----:B------:R-:W-:Y:S06]  /*28e0*/  @P0 BRA `(.L_x_28) ;  /* 0x0000001800ec0947 */ /* 0x000fec0003800000 */
[----:B-----5:R-:W-:Y:S01]  /*28f0*/  FSETP.NEU.AND P0, PT, R56, RZ, PT ;  /* 0x000000ff3800720b */ /* 0x020fe20003f0d000 */
[----:B------:R-:W-:Y:S01]  /*2900*/  IMAD.IADD R6, R60, 0x1, -R6 ;  /* 0x000000013c067824 */ /* 0x000fe200078e0a06 */
[----:B------:R-:W-:Y:S01]  /*2910*/  BSSY B0, `(.L_x_28) ;  /* 0x00001b8000007945 */ /* 0x000fe20003800000 */
[----:B------:R-:W-:Y:S02]  /*2920*/  IMAD.IADD R3, R65, 0x1, -R10 ;  /* 0x0000000141037824 */ /* 0x000fe400078e0a0a */
[----:B------:R-:W-:Y:S01]  /*2930*/  IMAD.IADD R79, R71, 0x1, R7 ;  /* 0x00000001474f7824 */ /* 0x000fe200078e0207 */
[----:B------:R-:W-:-:S04]  /*2940*/  ISETP.GT.AND P3, PT, R6, RZ, PT ;  /* 0x000000ff0600720c */ /* 0x000fc80003f64270 */
[----:B------:R-:W-:-:S03]  /*2950*/  ISETP.GT.AND P1, PT, R3, RZ, P3 ;  /* 0x000000ff0300720c */ /* 0x000fc60001f24270 */
[----:B------:R-:W-:Y:S10]  /*2960*/  @!P0 BRA `(.L_x_29) ;  /* 0x0000001000e08947 */ /* 0x000ff40003800000 */
[----:B------:R-:W0:Y:S01]  /*2970*/  LDC.64 R72, c[0x0][0x5b8] ;  /* 0x00016e00ff487b82 */ /* 0x000e220000000a00 */
[----:B------:R-:W-:-:S07]  /*2980*/  ULDC.64 UR4, c[0x0][0x5c0] ;  /* 0x0001700000047ab9 */ /* 0x000fce0000000a00 */
[----:B------:R-:W1:Y:S08]  /*2990*/  LDC.64 R74, c[0x0][0x5b0] ;  /* 0x00016c00ff4a7b82 */ /* 0x000e700000000a00 */
[----:B------:R-:W2:Y:S01]  /*29a0*/  LDC.64 R76, c[0x0][0x5a8] ;  /* 0x00016a00ff4c7b82 */ /* 0x000ea20000000a00 */
[-C--:B0-----:R-:W-:Y:S02]  /*29b0*/  IMAD R4, R11, R72.reuse, RZ ;  /* 0x000000480b047224 */ /* 0x081fe400078e02ff */
[----:B------:R-:W-:-:S04]  /*29c0*/  IMAD.WIDE.U32 R12, R67, R72, R8 ;  /* 0x00000048430c7225 */ /* 0x000fc800078e0008 */
[----:B------:R-:W-:Y:S02]  /*29d0*/  IMAD R71, R67, R73, R4 ;  /* 0x0000004943477224 */ /* 0x000fe400078e0204 */
[-C--:B-1----:R-:W-:Y:S02]  /*29e0*/  IMAD R4, R69, R74.reuse, RZ ;  /* 0x0000004a45047224 */ /* 0x082fe400078e02ff */
[----:B------:R-:W-:Y:S02]  /*29f0*/  IMAD.IADD R13, R13, 0x1, R71 ;  /* 0x000000010d0d7824 */ /* 0x000fe400078e0247 */
[C---:B------:R-:W-:Y:S02]  /*2a00*/  IMAD R73, R68.reuse, R75, R4 ;  /* 0x0000004b44497224 */ /* 0x040fe400078e0204 */
[----:B------:R-:W-:-:S04]  /*2a10*/  IMAD.WIDE.U32 R4, R68, R74, R12 ;  /* 0x0000004a44047225 */ /* 0x000fc800078e000c */
[----:B------:R-:W-:Y:S01]  /*2a20*/  IMAD.IADD R5, R5, 0x1, R73 ;  /* 0x0000000105057824 */ /* 0x000fe200078e0249 */
[----:B--2---:R-:W-:-:S04]  /*2a30*/  LEA R14, P0, R4, R76, 0x2 ;  /* 0x0000004c040e7211 */ /* 0x004fc800078010ff */
[----:B------:R-:W-:-:S05]  /*2a40*/  LEA.HI.X R15, R4, R77, R5, 0x2, P0 ;  /* 0x0000004d040f7211 */ /* 0x000fca00000f1405 */
[----:B------:R0:W2:Y:S01]  /*2a50*/  @P1 LDG.E.LTC128B R7, desc[UR40][R14.64] ;  /* 0x000000280e071981 */ /* 0x0000a2000c1e1920 */
[----:B------:R-:W-:Y:S01]  /*2a60*/  IMAD.WIDE.U32 R4, R68, R74, R8 ;  /* 0x0000004a44047225 */ /* 0x000fe200078e0008 */
[C---:B------:R-:W-:Y:S01]  /*2a70*/  SHF.L.U64.HI R11, R74.reuse, 0x3, R75 ;  /* 0x000000034a0b7819 */ /* 0x040fe2000001024b */
[----:B------:R-:W-:Y:S01]  /*2a80*/  BSSY B1, `(.L_x_30) ;  /* 0x0000016000017945 */ /* 0x000fe20003800000 */
[----:B------:R-:W-:Y:S01]  /*2a90*/  ISETP.GT.AND P3, PT, R3, 0x8, P3 ;  /* 0x000000080300780c */ /* 0x000fe20001f64270 */
[----:B------:R-:W-:Y:S02]  /*2aa0*/  IMAD.IADD R5, R73, 0x1, R5 ;  /* 0x0000000149057824 */ /* 0x000fe400078e0205 */
[----:B------:R-:W-:Y:S02]  /*2ab0*/  IMAD.SHL.U32 R10, R74, 0x8, RZ ;  /* 0x000000084a0a7824 */ /* 0x000fe400078e00ff */
[----:B------:R-:W-:-:S04]  /*2ac0*/  IMAD.WIDE.U32 R20, R67, R72, R4 ;  /* 0x0000004843147225 */ /* 0x000fc800078e0004 */
[----:B------:R-:W-:Y:S01]  /*2ad0*/  IMAD.WIDE.U32 R68, R68, R74, R10 ;  /* 0x0000004a44447225 */ /* 0x000fe200078e000a */
[----:B------:R-:W-:Y:S02]  /*2ae0*/  LEA R10, P0, R70, UR4, 0x2 ;  /* 0x00000004460a7c11 */ /* 0x000fe4000f8010ff */
[----:B------:R-:W-:Y:S01]  /*2af0*/  LEA R4, P4, R20, R76, 0x2 ;  /* 0x0000004c14047211 */ /* 0x000fe200078810ff */
[----:B0-----:R-:W-:Y:S01]  /*2b00*/  IMAD.IADD R14, R71, 0x1, R21 ;  /* 0x00000001470e7824 */ /* 0x001fe200078e0215 */
[----:B------:R-:W-:Y:S01]  /*2b10*/  LEA.HI.X R11, R70, UR5, R79, 0x2, P0 ;  /* 0x00000005460b7c11 */ /* 0x000fe200080f144f */
[----:B------:R-:W-:Y:S01]  /*2b20*/  IMAD.IADD R73, R73, 0x1, R69 ;  /* 0x0000000149497824 */ /* 0x000fe200078e0245 */
[----:B------:R-:W-:Y:S02]  /*2b30*/  ISETP.GT.AND P0, PT, R6, 0x1, PT ;  /* 0x000000010600780c */ /* 0x000fe40003f04270 */
[----:B------:R-:W-:Y:S01]  /*2b40*/  IADD3 R15, P2, R12, R68, RZ ;  /* 0x000000440c0f7210 */ /* 0x000fe20007f5e0ff */
[----:B--2---:R-:W-:-:S04]  /*2b50*/  FMUL R5, R7, R56 ;  /* 0x0000003807057220 */ /* 0x004fc80000400000 */
[----:B------:R-:W-:Y:S01]  /*2b60*/  FFMA R21, R24, R19, R5 ;  /* 0x0000001318157223 */ /* 0x000fe20000000005 */
[----:B------:R-:W-:Y:S01]  /*2b70*/  LEA.HI.X R5, R20, R77, R14, 0x2, P4 ;  /* 0x0000004d14057211 */ /* 0x000fe200020f140e */
[----:B------:R-:W-:Y:S01]  /*2b80*/  IMAD.X R20, R73, 0x1, R13, P2 ;  /* 0x0000000149147824 */ /* 0x000fe200010e060d */
[----:B------:R-:W-:Y:S02]  /*2b90*/  ISETP.GT.AND P4, PT, R3, RZ, P0 ;  /* 0x000000ff0300720c */ /* 0x000fe40000784270 */
[----:B------:R0:W-:Y:S01]  /*2ba0*/  @P1 STG.E desc[UR40][R10.64], R21 ;  /* 0x000000150a001986 */ /* 0x0001e2000c101928 */
[----:B------:R-:W-:-:S10]  /*2bb0*/  LEA R14, P1, R15, R76, 0x2 ;  /* 0x0000004c0f0e7211 */ /* 0x000fd400078210ff */
[----:B------:R-:W-:Y:S05]  /*2bc0*/  @!P4 BRA `(.L_x_31) ;  /* 0x000000000004c947 */ /* 0x000fea0003800000 */
[----:B------:R1:W5:Y:S02]  /*2bd0*/  LDG.E.LTC128B R7, desc[UR40][R4.64+0x4] ;  /* 0x0000042804077981 */ /* 0x000364000c1e1920 */
.L_x_31:
[----:B------:R-:W-:Y:S05]  /*2be0*/  BSYNC B1 ;  /* 0x0000000000017941 */ /* 0x000fea0003800000 */
.L_x_30:
[----:B-----5:R-:W-:Y:S01]  /*2bf0*/  FMUL R12, R7, R56 ;  /* 0x00000038070c7220 */ /* 0x020fe20000400000 */
[----:B------:R-:W-:-:S03]  /*2c00*/  LEA.HI.X R15, R15, R77, R20, 0x2, P1 ;  /* 0x0000004d0f0f7211 */ /* 0x000fc600008f1414 */
[----:B------:R-:W-:Y:S01]  /*2c10*/  FFMA R69, R25, R19, R12 ;  /* 0x0000001319457223 */ /* 0x000fe2000000000c */
[----:B------:R-:W-:-:S04]  /*2c20*/  IMAD.MOV.U32 R25, RZ, RZ, R7 ;  /* 0x000000ffff197224 */ /* 0x000fc800078e0007 */
[----:B------:R2:W-:Y:S04]  /*2c30*/  @P4 STG.E desc[UR40][R10.64+0x4], R69 ;  /* 0x000004450a004986 */ /* 0x0005e8000c101928 */
[----:B------:R-:W3:Y:S01]  /*2c40*/  @P3 LDG.E.LTC128B R25, desc[UR40][R14.64] ;  /* 0x000000280e193981 */ /* 0x000ee2000c1e1920 */
[C---:B------:R-:W-:Y:S01]  /*2c50*/  SHF.L.U64.HI R13, R57.reuse, 0x2, R58 ;  /* 0x00000002390d7819 */ /* 0x040fe2000001023a */
[----:B------:R-:W-:Y:S01]  /*2c60*/  BSSY B1, `(.L_x_32) ;  /* 0x0000010000017945 */ /* 0x000fe20003800000 */
[----:B------:R-:W-:Y:S02]  /*2c70*/  LEA R12, P2, R57, R10, 0x2 ;  /* 0x0000000a390c7211 */ /* 0x000fe400078410ff */
[----:B------:R-:W-:Y:S02]  /*2c80*/  IADD3 R20, P1, R8, R68, RZ ;  /* 0x0000004408147210 */ /* 0x000fe40007f3e0ff */
[----:B------:R-:W-:Y:S01]  /*2c90*/  ISETP.GT.AND P0, PT, R3, 0x8, P0 ;  /* 0x000000080300780c */ /* 0x000fe20000704270 */
[----:B------:R-:W-:-:S02]  /*2ca0*/  IMAD.X R13, R13, 0x1, R11, P2 ;  /* 0x000000010d0d7824 */ /* 0x000fc400010e060b */
[----:B0-----:R-:W-:Y:S01]  /*2cb0*/  IMAD.X R21, R9, 0x1, R73, P1 ;  /* 0x0000000109157824 */ /* 0x001fe200008e0649 */
[----:B------:R-:W-:Y:S01]  /*2cc0*/  ISETP.GT.AND P1, PT, R6, 0x8, PT ;  /* 0x000000080600780c */ /* 0x000fe20003f24270 */
[----:B------:R-:W-:-:S04]  /*2cd0*/  IMAD.WIDE.U32 R20, R67, R72, R20 ;  /* 0x0000004843147225 */ /* 0x000fc800078e0014 */
[----:B------:R-:W-:Y:S01]  /*2ce0*/  IMAD.IADD R9, R71, 0x1, R21 ;  /* 0x0000000147097824 */ /* 0x000fe200078e0215 */
[----:B------:R-:W-:-:S04]  /*2cf0*/  LEA R8, P4, R20, R76, 0x2 ;  /* 0x0000004c14087211 */ /* 0x000fc800078810ff */
[----:B------:R-:W-:Y:S01]  /*2d00*/  LEA.HI.X R9, R20, R77, R9, 0x2, P4 ;  /* 0x0000004d14097211 */ /* 0x000fe200020f1409 */
[----:B---3--:R-:W-:-:S04]  /*2d10*/  FMUL R7, R25, R56 ;  /* 0x0000003819077220 */ /* 0x008fc80000400000 */
[----:B------:R-:W-:-:S05]  /*2d20*/  FFMA R7, R26, R19, R7 ;  /* 0x000000131a077223 */ /* 0x000fca0000000007 */
[----:B------:R2:W-:Y:S01]  /*2d30*/  @P3 STG.E desc[UR40][R12.64], R7 ;  /* 0x000000070c003986 */ /* 0x0005e2000c101928 */
[----:B------:R-:W-:Y:S05]  /*2d40*/  @!P0 BRA `(.L_x_33) ;  /* 0x0000000000048947 */ /* 0x000fea0003800000 */
[----:B------:R0:W5:Y:S02]  /*2d50*/  LDG.E.LTC128B R25, desc[UR40][R8.64+0x4] ;  /* 0x0000042808197981 */ /* 0x000164000c1e1920 */
.L_x_33:
[----:B------:R-:W-:Y:S05]  /*2d60*/  BSYNC B1 ;  /* 0x0000000000017941 */ /* 0x000fea0003800000 */
.L_x_32:
[----:B-----5:R-:W-:Y:S01]  /*2d70*/  FMUL R14, R25, R56 ;  /* 0x00000038190e7220 */ /* 0x020fe20000400000 */
[----:B------:R-:W-:Y:S01]  /*2d80*/  ISETP.GT.AND P3, PT, R3, RZ, P1 ;  /* 0x000000ff0300720c */ /* 0x000fe20000f64270 */
[----:B------:R-:W-:Y:S01]  /*2d90*/  BSSY B1, `(.L_x_34) ;  /* 0x0000006000017945 */ /* 0x000fe20003800000 */
[----:B------:R-:W-:Y:S01]  /*2da0*/  ISETP.GT.AND P2, PT, R6, 0x9, PT ;  /* 0x000000090600780c */ /* 0x000fe20003f44270 */
[----:B------:R-:W-:-:S05]  /*2db0*/  FFMA R27, R27, R19, R14 ;  /* 0x000000131b1b7223 */ /* 0x000fca000000000e */
[----:B------:R3:W-:Y:S05]  /*2dc0*/  @P0 STG.E desc[UR40][R12.64+0x4], R27 ;  /* 0x0000041b0c000986 */ /* 0x0007ea000c101928 */
[----:B------:R-:W-:Y:S05]  /*2dd0*/  @!P3 BRA `(.L_x_35) ;  /* 0x000000000004b947 */ /* 0x000fea0003800000 */
[----:B------:R4:W5:Y:S02]  /*2de0*/  LDG.E.LTC128B R25, desc[UR40][R4.64+0x20] ;  /* 0x0000202804197981 */ /* 0x000964000c1e1920 */
.L_x_35:
[----:B------:R-:W-:Y:S05]  /*2df0*/  BSYNC B1 ;  /* 0x0000000000017941 */ /* 0x000fea0003800000 */
.L_x_34:
[----:B--2--5:R-:W-:Y:S01]  /*2e00*/  FMUL R7, R25, R56 ;  /* 0x0000003819077220 */ /* 0x024fe20000400000 */
[----:B------:R-:W-:Y:S01]  /*2e10*/  ISETP.GT.AND P0, PT, R3, RZ, P2 ;  /* 0x000000ff0300720c */ /* 0x000fe20001704270 */
[----:B------:R-:W-:Y:S02]  /*2e20*/  BSSY B1, `(.L_x_36) ;  /* 0x0000005000017945 */ /* 0x000fe40003800000 */
[----:B------:R-:W-:-:S05]  /*2e30*/  FFMA R7, R28, R19, R7 ;  /* 0x000000131c077223 */ /* 0x000fca0000000007 */
[----:B------:R2:W-:Y:S05]  /*2e40*/  @P3 STG.E desc[UR40][R10.64+0x20], R7 ;  /* 0x000020070a003986 */ /* 0x0005ea000c101928 */
[----:B------:R-:W-:Y:S05]  /*2e50*/  @!P0 BRA `(.L_x_37) ;  /* 0x0000000000048947 */ /* 0x000fea0003800000 */
[----:B------:R0:W5:Y:S02]  /*2e60*/  LDG.E.LTC128B R25, desc[UR40][R4.64+0x24] ;  /* 0x0000242804197981 */ /* 0x000164000c1e1920 */
.L_x_37:
[----:B------:R-:W-:Y:S05]  /*2e70*/  BSYNC B1 ;  /* 0x0000000000017941 */ /* 0x000fea0003800000 */
.L_x_36:
[----:B-----5:R-:W-:Y:S01]  /*2e80*/  FMUL R14, R25, R56 ;  /* 0x00000038190e7220 */ /* 0x020fe20000400000 */
[----:B------:R-:W-:Y:S01]  /*2e90*/  ISETP.GT.AND P1, PT, R3, 0x8, P1 ;  /* 0x000000080300780c */ /* 0x000fe20000f24270 */
[----:B------:R-:W-:Y:S02]  /*2ea0*/  BSSY B1, `(.L_x_38) ;  /* 0x0000005000017945 */ /* 0x000fe40003800000 */
[----:B------:R-:W-:-:S05]  /*2eb0*/  FFMA R29, R29, R19, R14 ;  /* 0x000000131d1d7223 */ /* 0x000fca000000000e */
[----:B------:R0:W-:Y:S05]  /*2ec0*/  @P0 STG.E desc[UR40][R10.64+0x24], R29 ;  /* 0x0000241d0a000986 */ /* 0x0001ea000c101928 */
[----:B------:R-:W-:Y:S05]  /*2ed0*/  @!P1 BRA `(.L_x_39) ;  /* 0x0000000000049947 */ /* 0x000fea0003800000 */
[----:B------:R0:W5:Y:S02]  /*2ee0*/  LDG.E.LTC128B R25, desc[UR40][R8.64+0x20] ;  /* 0x0000202808197981 */ /* 0x000164000c1e1920 */
.L_x_39:
[----:B------:R-:W-:Y:S05]  /*2ef0*/  BSYNC B1 ;  /* 0x0000000000017941 */ /* 0x000fea0003800000 */
.L_x_38:
[----:B--2--5:R-:W-:Y:S01]  /*2f00*/  FMUL R7, R25, R56 ;  /* 0x0000003819077220 */ /* 0x024fe20000400000 */
[----:B------:R-:W-:Y:S01]  /*2f10*/  ISETP.GT.AND P2, PT, R3, 0x8, P2 ;  /* 0x000000080300780c */ /* 0x000fe20001744270 */
[----:B------:R-:W-:Y:S01]  /*2f20*/  BSSY B1, `(.L_x_40) ;  /* 0x0000006000017945 */ /* 0x000fe20003800000 */
[----:B------:R-:W-:Y:S01]  /*2f30*/  ISETP.GT.AND P0, PT, R6, 0x10, PT ;  /* 0x000000100600780c */ /* 0x000fe20003f04270 */
[----:B------:R-:W-:-:S05]  /*2f40*/  FFMA R7, R30, R19, R7 ;  /* 0x000000131e077223 */ /* 0x000fca0000000007 */
[----:B------:R2:W-:Y:S05]  /*2f50*/  @P1 STG.E desc[UR40][R12.64+0x20], R7 ;  /* 0x000020070c001986 */ /* 0x0005ea000c101928 */
[----:B------:R-:W-:Y:S05]  /*2f60*/  @!P2 BRA `(.L_x_41) ;  /* 0x000000000004a947 */ /* 0x000fea0003800000 */
[----:B------:R0:W5:Y:S02]  /*2f70*/  LDG.E.LTC128B R25, desc[UR40][R8.64+0x24] ;  /* 0x0000242808197981 */ /* 0x000164000c1e1920 */
.L_x_41:
[----:B------:R-:W-:Y:S05]  /*2f80*/  BSYNC B1 ;  /* 0x0000000000017941 */ /* 0x000fea0003800000 */
.L_x_40:
        /* <DEDUP_REMOVED lines=8> */
.L_x_43:
[----:B------:R-:W-:Y:S05]  /*3010*/  BSYNC B1 ;  /* 0x0000000000017941 */ /* 0x000fea0003800000 */
.L_x_42:
[----:B--2--5:R-:W-:Y:S01]  /*3020*/  FMUL R7, R25, R56 ;  /* 0x0000003819077220 */ /* 0x024fe20000400000 */
[----:B------:R-:W-:Y:S01]  /*3030*/  ISETP.GT.AND P2, PT, R3, RZ, P1 ;  /* 0x000000ff0300720c */ /* 0x000fe20000f44270 */
[----:B------:R-:W-:Y:S02]  /*3040*/  BSSY B1, `(.L_x_44) ;  /* 0x0000005000017945 */ /* 0x000fe40003800000 */
[----:B------:R-:W-:-:S05]  /*3050*/  FFMA R7, R32, R19, R7 ;  /* 0x0000001320077223 */ /* 0x000fca0000000007 */
[----:B------:R2:W-:Y:S05]  /*3060*/  @P3 STG.E desc[UR40][R10.64+0x40], R7 ;  /* 0x000040070a003986 */ /* 0x0005ea000c101928 */
[----:B------:R-:W-:Y:S05]  /*3070*/  @!P2 BRA `(.L_x_45) ;  /* 0x000000000004a947 */ /* 0x000fea0003800000 */
[----:B------:R0:W5:Y:S02]  /*3080*/  LDG.E.LTC128B R25, desc[UR40][R4.64+0x44] ;  /* 0x0000442804197981 */ /* 0x000164000c1e1920 */
.L_x_45:
[----:B------:R-:W-:Y:S05]  /*3090*/  BSYNC B1 ;  /* 0x0000000000017941 */ /* 0x000fea0003800000 */
.L_x_44:
[----:B-----5:R-:W-:Y:S01]  /*30a0*/  FMUL R14, R25, R56 ;  /* 0x00000038190e7220 */ /* 0x020fe20000400000 */
[----:B------:R-:W-:Y:S01]  /*30b0*/  ISETP.GT.AND P0, PT, R3, 0x8, P0 ;  /* 0x000000080300780c */ /* 0x000fe20000704270 */
[----:B------:R-:W-:Y:S02]  /*30c0*/  BSSY B1, `(.L_x_46) ;  /* 0x0000005000017945 */ /* 0x000fe40003800000 */
[----:B------:R-:W-:-:S05]  /*30d0*/  FFMA R33, R33, R19, R14 ;  /* 0x0000001321217223 */ /* 0x000fca000000000e */
[----:B------:R0:W-:Y:S05]  /*30e0*/  @P2 STG.E desc[UR40][R10.64+0x44], R33 ;  /* 0x000044210a002986 */ /* 0x0001ea000c101928 */
[----:B------:R-:W-:Y:S05]  /*30f0*/  @!P0 BRA `(.L_x_47) ;  /* 0x0000000000048947 */ /* 0x000fea0003800000 */
[----:B------:R0:W5:Y:S02]  /*3100*/  LDG.E.LTC128B R25, desc[UR40][R8.64+0x40] ;  /* 0x0000402808197981 */ /* 0x000164000c1e1920 */
.L_x_47:
[----:B------:R-:W-:Y:S05]  /*3110*/  BSYNC B1 ;  /* 0x0000000000017941 */ /* 0x000fea0003800000 */
.L_x_46:
        /* <DEDUP_REMOVED lines=8> */
.L_x_49:
[----:B------:R-:W-:Y:S05]  /*31a0*/  BSYNC B1 ;  /* 0x0000000000017941 */ /* 0x000fea0003800000 */
.L_x_48:
        /* <DEDUP_REMOVED lines=8> */
.L_x_51:
[----:B------:R-:W-:Y:S05]  /*3230*/  BSYNC B1 ;  /* 0x0000000000017941 */ /* 0x000fea0003800000 */
.L_x_50:
[----:B--2--5:R-:W-:Y:S01]  /*3240*/  FMUL R7, R25, R56 ;  /* 0x0000003819077220 */ /* 0x024fe20000400000 */
[----:B------:R-:W-:Y:S01]  /*3250*/  ISETP.GT.AND P1, PT, R3, RZ, P0 ;  /* 0x000000ff0300720c */ /* 0x000fe20000724270 */
[----:B------:R-:W-:Y:S02]  /*3260*/  BSSY B1, `(.L_x_52) ;  /* 0x0000005000017945 */ /* 0x000fe40003800000 */
[----:B------:R-:W-:-:S05]  /*3270*/  FFMA R7, R36, R19, R7 ;  /* 0x0000001324077223 */ /* 0x000fca0000000007 */
[----:B------:R2:W-:Y:S05]  /*3280*/  @P3 STG.E desc[UR40][R10.64+0x60], R7 ;  /* 0x000060070a003986 */ /* 0x0005ea000c101928 */
[----:B------:R-:W-:Y:S05]  /*3290*/  @!P1 BRA `(.L_x_53) ;  /* 0x0000000000049947 */ /* 0x000fea0003800000 */
[----:B------:R0:W5:Y:S02]  /*32a0*/  LDG.E.LTC128B R25, desc[UR40][R4.64+0x64] ;  /* 0x0000642804197981 */ /* 0x000164000c1e1920 */
.L_x_53:
[----:B------:R-:W-:Y:S05]  /*32b0*/  BSYNC B1 ;  /* 0x0000000000017941 */ /* 0x000fea0003800000 */
.L_x_52:
[----:B-----5:R-:W-:Y:S01]  /*32c0*/  FMUL R14, R25, R56 ;  /* 0x00000038190e7220 */ /* 0x020fe20000400000 */
[----:B------:R-:W-:Y:S01]  /*32d0*/  ISETP.GT.AND P2, PT, R3, 0x8, P2 ;  /* 0x000000080300780c */ /* 0x000fe20001744270 */
[----:B------:R-:W-:Y:S02]  /*32e0*/  BSSY B1, `(.L_x_54) ;  /* 0x0000005000017945 */ /* 0x000fe40003800000 */
[----:B------:R-:W-:-:S05]  /*32f0*/  FFMA R37, R37, R19, R14 ;  /* 0x0000001325257223 */ /* 0x000fca000000000e */
[----:B------:R0:W-:Y:S05]  /*3300*/  @P1 STG.E desc[UR40][R10.64+0x64], R37 ;  /* 0x000064250a001986 */ /* 0x0001ea000c101928 */
[----:B------:R-:W-:Y:S05]  /*3310*/  @!P2 BRA `(.L_x_55) ;  /* 0x000000000004a947 */ /* 0x000fea0003800000 */
[----:B------:R0:W5:Y:S02]  /*3320*/  LDG.E.LTC128B R25, desc[UR40][R8.64+0x60] ;  /* 0x0000602808197981 */ /* 0x000164000c1e1920 */
.L_x_55:
[----:B------:R-:W-:Y:S05]  /*3330*/  BSYNC B1 ;  /* 0x0000000000017941 */ /* 0x000fea0003800000 */
.L_x_54:
        /* <DEDUP_REMOVED lines=8> */
.L_x_57:
[----:B------:R-:W-:Y:S05]  /*33c0*/  BSYNC B1 ;  /* 0x0000000000017941 */ /* 0x000fea0003800000 */
.L_x_56:
        /* <DEDUP_REMOVED lines=8> */
.L_x_59:
[----:B------:R-:W-:Y:S05]  /*3450*/  BSYNC B1 ;  /* 0x0000000000017941 */ /* 0x000fea0003800000 */
.L_x_58:
[----:B--2--5:R-:W-:Y:S01]  /*3460*/  FMUL R7, R25, R56 ;  /* 0x0000003819077220 */ /* 0x024fe20000400000 */
[----:B------:R-:W-:Y:S01]  /*3470*/  ISETP.GT.AND P0, PT, R3, RZ, P2 ;  /* 0x000000ff0300720c */ /* 0x000fe20001704270 */
[----:B------:R-:W-:Y:S02]  /*3480*/  BSSY B1, `(.L_x_60) ;  /* 0x0000005000017945 */ /* 0x000fe40003800000 */
[----:B------:R-:W-:-:S05]  /*3490*/  FFMA R7, R40, R19, R7 ;  /* 0x0000001328077223 */ /* 0x000fca0000000007 */
[----:B------:R2:W-:Y:S05]  /*34a0*/  @P3 STG.E desc[UR40][R10.64+0x80], R7 ;  /* 0x000080070a003986 */ /* 0x0005ea000c101928 */
[----:B------:R-:W-:Y:S05]  /*34b0*/  @!P0 BRA `(.L_x_61) ;  /* 0x0000000000048947 */ /* 0x000fea0003800000 */
[----:B------:R0:W5:Y:S02]  /*34c0*/  LDG.E.LTC128B R25, desc[UR40][R4.64+0x84] ;  /* 0x0000842804197981 */ /* 0x000164000c1e1920 */
.L_x_61:
[----:B------:R-:W-:Y:S05]  /*34d0*/  BSYNC B1 ;  /* 0x0000000000017941 */ /* 0x000fea0003800000 */
.L_x_60:
[----:B-----5:R-:W-:Y:S01]  /*34e0*/  FMUL R14, R25, R56 ;  /* 0x00000038190e7220 */ /* 0x020fe20000400000 */
[----:B------:R-:W-:Y:S01]  /*34f0*/  ISETP.GT.AND P1, PT, R3, 0x8, P1 ;  /* 0x000000080300780c */ /* 0x000fe20000f24270 */
[----:B------:R-:W-:Y:S02]  /*3500*/  BSSY B1, `(.L_x_62) ;  /* 0x0000005000017945 */ /* 0x000fe40003800000 */
[----:B------:R-:W-:-:S05]  /*3510*/  FFMA R41, R41, R19, R14 ;  /* 0x0000001329297223 */ /* 0x000fca000000000e */
[----:B------:R0:W-:Y:S05]  /*3520*/  @P0 STG.E desc[UR40][R10.64+0x84], R41 ;  /* 0x000084290a000986 */ /* 0x0001ea000c101928 */
[----:B------:R-:W-:Y:S05]  /*3530*/  @!P1 BRA `(.L_x_63) ;  /* 0x0000000000049947 */ /* 0x000fea0003800000 */
[----:B------:R0:W5:Y:S02]  /*3540*/  LDG.E.LTC128B R25, desc[UR40][R8.64+0x80] ;  /* 0x0000802808197981 */ /* 0x000164000c1e1920 */
.L_x_63:
[----:B------:R-:W-:Y:S05]  /*3550*/  BSYNC B1 ;  /* 0x0000000000017941 */ /* 0x000fea0003800000 */
.L_x_62:
        /* <DEDUP_REMOVED lines=8> */
.L_x_65:
[----:B------:R-:W-:Y:S05]  /*35e0*/  BSYNC B1 ;  /* 0x0000000000017941 */ /* 0x000fea0003800000 */
.L_x_64:
        /* <DEDUP_REMOVED lines=8> */
.L_x_67:
[----:B------:R-:W-:Y:S05]  /*3670*/  BSYNC B1 ;  /* 0x0000000000017941 */ /* 0x000fea0003800000 */
.L_x_66:
[----:B--2--5:R-:W-:Y:S01]  /*3680*/  FMUL R7, R25, R56 ;  /* 0x0000003819077220 */ /* 0x024fe20000400000 */
[----:B------:R-:W-:Y:S01]  /*3690*/  ISETP.GT.AND P2, PT, R3, RZ, P1 ;  /* 0x000000ff0300720c */ /* 0x000fe20000f44270 */
[----:B------:R-:W-:Y:S02]  /*36a0*/  BSSY B1, `(.L_x_68) ;  /* 0x0000005000017945 */ /* 0x000fe40003800000 */
[----:B------:R-:W-:-:S05]  /*36b0*/  FFMA R7, R44, R19, R7 ;  /* 0x000000132c077223 */ /* 0x000fca0000000007 */
[----:B------:R2:W-:Y:S05]  /*36c0*/  @P3 STG.E desc[UR40][R10.64+0xa0], R7 ;  /* 0x0000a0070a003986 */ /* 0x0005ea000c101928 */
[----:B------:R-:W-:Y:S05]  /*36d0*/  @!P2 BRA `(.L_x_69) ;  /* 0x000000000004a947 */ /* 0x000fea0003800000 */
[----:B------:R0:W5:Y:S02]  /*36e0*/  LDG.E.LTC128B R25, desc[UR40][R4.64+0xa4] ;  /* 0x0000a42804197981 */ /* 0x000164000c1e1920 */
.L_x_69:
[----:B------:R-:W-:Y:S05]  /*36f0*/  BSYNC B1 ;  /* 0x0000000000017941 */ /* 0x000fea0003800000 */
.L_x_68:
[----:B-----5:R-:W-:Y:S01]  /*3700*/  FMUL R14, R25, R56 ;  /* 0x00000038190e7220 */ /* 0x020fe20000400000 */
[----:B------:R-:W-:Y:S01]  /*3710*/  ISETP.GT.AND P0, PT, R3, 0x8, P0 ;  /* 0x000000080300780c */ /* 0x000fe20000704270 */
[----:B------:R-:W-:Y:S02]  /*3720*/  BSSY B1, `(.L_x_70) ;  /* 0x0000005000017945 */ /* 0x000fe40003800000 */
[----:B------:R-:W-:-:S05]  /*3730*/  FFMA R45, R45, R19, R14 ;  /* 0x000000132d2d7223 */ /* 0x000fca000000000e */
[----:B------:R0:W-:Y:S05]  /*3740*/  @P2 STG.E desc[UR40][R10.64+0xa4], R45 ;  /* 0x0000a42d0a002986 */ /* 0x0001ea000c101928 */
[----:B------:R-:W-:Y:S05]  /*3750*/  @!P0 BRA `(.L_x_71) ;  /* 0x0000000000048947 */ /* 0x000fea0003800000 */
[----:B------:R0:W5:Y:S02]  /*3760*/  LDG.E.LTC128B R25, desc[UR40][R8.64+0xa0] ;  /* 0x0000a02808197981 */ /* 0x000164000c1e1920 */
.L_x_71:
[----:B------:R-:W-:Y:S05]  /*3770*/  BSYNC B1 ;  /* 0x0000000000017941 */ /* 0x000fea0003800000 */
.L_x_70:
        /* <DEDUP_REMOVED lines=8> */
.L_x_73:
[----:B------:R-:W-:Y:S05]  /*3800*/  BSYNC B1 ;  /* 0x0000000000017941 */ /* 0x000fea0003800000 */
.L_x_72:
        /* <DEDUP_REMOVED lines=8> */
.L_x_75:
[----:B------:R-:W-:Y:S05]  /*3890*/  BSYNC B1 ;  /* 0x0000000000017941 */ /* 0x000fea0003800000 */
.L_x_74:
[----:B--2--5:R-:W-:Y:S01]  /*38a0*/  FMUL R7, R25, R56 ;  /* 0x0000003819077220 */ /* 0x024fe20000400000 */
[----:B------:R-:W-:Y:S01]  /*38b0*/  ISETP.GT.AND P1, PT, R3, RZ, P0 ;  /* 0x000000ff0300720c */ /* 0x000fe20000724270 */
[----:B------:R-:W-:Y:S02]  /*38c0*/  BSSY B1, `(.L_x_76) ;  /* 0x0000005000017945 */ /* 0x000fe40003800000 */
[----:B------:R-:W-:-:S05]  /*38d0*/  FFMA R7, R48, R19, R7 ;  /* 0x0000001330077223 */ /* 0x000fca0000000007 */
[----:B------:R2:W-:Y:S05]  /*38e0*/  @P3 STG.E desc[UR40][R10.64+0xc0], R7 ;  /* 0x0000c0070a003986 */ /* 0x0005ea000c101928 */
[----:B------:R-:W-:Y:S05]  /*38f0*/  @!P1 BRA `(.L_x_77) ;  /* 0x0000000000049947 */ /* 0x000fea0003800000 */
[----:B------:R0:W5:Y:S02]  /*3900*/  LDG.E.LTC128B R25, desc[UR40][R4.64+0xc4] ;  /* 0x0000c42804197981 */ /* 0x000164000c1e1920 */
.L_x_77:
[----:B------:R-:W-:Y:S05]  /*3910*/  BSYNC B1 ;  /* 0x0000000000017941 */ /* 0x000fea0003800000 */
.L_x_76:
[----:B-----5:R-:W-:Y:S01]  /*3920*/  FMUL R14, R25, R56 ;  /* 0x00000038190e7220 */ /* 0x020fe20000400000 */
[----:B------:R-:W-:Y:S01]  /*3930*/  ISETP.GT.AND P2, PT, R3, 0x8, P2 ;  /* 0x000000080300780c */ /* 0x000fe20001744270 */
[----:B------:R-:W-:Y:S02]  /*3940*/  BSSY B1, `(.L_x_78) ;  /* 0x0000005000017945 */ /* 0x000fe40003800000 */
[----:B------:R-:W-:-:S05]  /*3950*/  FFMA R49, R49, R19, R14 ;  /* 0x0000001331317223 */ /* 0x000fca000000000e */
[----:B------:R0:W-:Y:S05]  /*3960*/  @P1 STG.E desc[UR40][R10.64+0xc4], R49 ;  /* 0x0000c4310a001986 */ /* 0x0001ea000c101928 */
[----:B------:R-:W-:Y:S05]  /*3970*/  @!P2 BRA `(.L_x_79) ;  /* 0x000000000004a947 */ /* 0x000fea0003800000 */
[----:B------:R0:W5:Y:S02]  /*3980*/  LDG.E.LTC128B R25, desc[UR40][R8.64+0xc0] ;  /* 0x0000c02808197981 */ /* 0x000164000c1e1920 */
.L_x_79:
[----:B------:R-:W-:Y:S05]  /*3990*/  BSYNC B1 ;  /* 0x0000000000017941 */ /* 0x000fea0003800000 */
.L_x_78:
        /* <DEDUP_REMOVED lines=8> */
.L_x_81:
[----:B------:R-:W-:Y:S05]  /*3a20*/  BSYNC B1 ;  /* 0x0000000000017941 */ /* 0x000fea0003800000 */
.L_x_80:
[----:B-----5:R-:W-:Y:S01]  /*3a30*/  FMUL R14, R25, R56 ;  /* 0x00000038190e7220 */ /* 0x020fe20000400000 */
[----:B------:R-:W-:Y:S01]  /*3a40*/  ISETP.GT.AND P2, PT, R6, 0x39, PT ;  /* 0x000000390600780c */ /* 0x000fe20003f44270 */
[----:B------:R-:W-:Y:S01]  /*3a50*/  @P0 IMAD.MOV.U32 R6, RZ, RZ, R12 ;  /* 0x000000ffff060224 */ /* 0x000fe200078e000c */
[----:B------:R-:W-:Y:S01]  /*3a60*/  ISETP.GT.AND P3, PT, R3, RZ, P1 ;  /* 0x000000ff0300720c */ /* 0x000fe20000f64270 */
[----:B------:R-:W-:Y:S01]  /*3a70*/  FFMA R51, R51, R19, R14 ;  /* 0x0000001333337223 */ /* 0x000fe2000000000e */
[----:B--2---:R-:W-:Y:S01]  /*3a80*/  @P0 IMAD.MOV.U32 R7, RZ, RZ, R13 ;  /* 0x000000ffff070224 */ /* 0x004fe200078e000d */
[----:B------:R-:W-:Y:S04]  /*3a90*/  BSSY B1, `(.L_x_82) ;  /* 0x0000004000017945 */ /* 0x000fe80003800000 */
[----:B------:R2:W-:Y:S06]  /*3aa0*/  @P0 STG.E desc[UR40][R6.64+0xc4], R51 ;  /* 0x0000c43306000986 */ /* 0x0005ec000c101928 */
[----:B------:R-:W-:Y:S05]  /*3ab0*/  @!P3 BRA `(.L_x_83) ;  /* 0x000000000004b947 */ /* 0x000fea0003800000 */
[----:B------:R0:W5:Y:S02]  /*3ac0*/  LDG.E.LTC128B R25, desc[UR40][R4.64+0xe0] ;  /* 0x0000e02804197981 */ /* 0x000164000c1e1920 */
.L_x_83:
[----:B------:R-:W-:Y:S05]  /*3ad0*/  BSYNC B1 ;  /* 0x0000000000017941 */ /* 0x000fea0003800000 */
.L_x_82:
[----:B--2--5:R-:W-:Y:S01]  /*3ae0*/  FMUL R7, R25, R56 ;  /* 0x0000003819077220 */ /* 0x024fe20000400000 */
[----:B------:R-:W-:Y:S01]  /*3af0*/  @P3 IMAD.MOV.U32 R6, RZ, RZ, R10 ;  /* 0x000000ffff063224 */ /* 0x000fe200078e000a */
[----:B------:R-:W-:Y:S01]  /*3b00*/  ISETP.GT.AND P0, PT, R3, RZ, P2 ;  /* 0x000000ff0300720c */ /* 0x000fe20001704270 */
[----:B------:R-:W-:Y:S01]  /*3b10*/  BSSY B1, `(.L_x_84) ;  /* 0x0000006000017945 */ /* 0x000fe20003800000 */
[----:B------:R-:W-:Y:S01]  /*3b20*/  FFMA R15, R52, R19, R7 ;  /* 0x00000013340f7223 */ /* 0x000fe20000000007 */
[----:B------:R-:W-:-:S05]  /*3b30*/  @P3 IMAD.MOV.U32 R7, RZ, RZ, R11 ;  /* 0x000000ffff073224 */ /* 0x000fca00078e000b */
[----:B------:R2:W-:Y:S05]  /*3b40*/  @P3 STG.E desc[UR40][R6.64+0xe0], R15 ;  /* 0x0000e00f06003986 */ /* 0x0005ea000c101928 */
[----:B------:R-:W-:Y:S05]  /*3b50*/  @!P0 BRA `(.L_x_85) ;  /* 0x0000000000048947 */ /* 0x000fea0003800000 */
[----:B------:R0:W5:Y:S02]  /*3b60*/  LDG.E.LTC128B R25, desc[UR40][R4.64+0xe4] ;  /* 0x0000e42804197981 */ /* 0x000164000c1e1920 */
.L_x_85:
[----:B------:R-:W-:Y:S05]  /*3b70*/  BSYNC B1 ;  /* 0x0000000000017941 */ /* 0x000fea0003800000 */
.L_x_84:
[----:B01--45:R-:W-:Y:S01]  /*3b80*/  FMUL R4, R25, R56 ;  /* 0x0000003819047220 */ /* 0x033fe20000400000 */
[----:B------:R-:W-:Y:S01]  /*3b90*/  ISETP.GT.AND P1, PT, R3, 0x8, P1 ;  /* 0x000000080300780c */ /* 0x000fe20000f24270 */
[----:B------:R-:W-:Y:S02]  /*3ba0*/  BSSY B1, `(.L_x_86) ;  /* 0x0000005000017945 */ /* 0x000fe40003800000 */
[----:B------:R-:W-:-:S05]  /*3bb0*/  FFMA R53, R53, R19, R4 ;  /* 0x0000001335357223 */ /* 0x000fca0000000004 */
[----:B------:R0:W-:Y:S05]  /*3bc0*/  @P0 STG.E desc[UR40][R10.64+0xe4], R53 ;  /* 0x0000e4350a000986 */ /* 0x0001ea000c101928 */
[----:B------:R-:W-:Y:S05]  /*3bd0*/  @!P1 BRA `(.L_x_87) ;  /* 0x0000000000049947 */ /* 0x000fea0003800000 */
[----:B------:R1:W5:Y:S02]  /*3be0*/  LDG.E.LTC128B R25, desc[UR40][R8.64+0xe0] ;  /* 0x0000e02808197981 */ /* 0x000364000c1e1920 */
.L_x_87:
[----:B------:R-:W-:Y:S05]  /*3bf0*/  BSYNC B1 ;  /* 0x0000000000017941 */ /* 0x000fea0003800000 */
.L_x_86:
[----:B-----5:R-:W-:Y:S01]  /*3c00*/  FMUL R5, R25, R56 ;  /* 0x0000003819057220 */ /* 0x020fe20000400000 */
[----:B------:R-:W-:Y:S01]  /*3c10*/  @P1 IMAD.MOV.U32 R4, RZ, RZ, R12 ;  /* 0x000000ffff041224 */ /* 0x000fe200078e000c */
[----:B------:R-:W-:Y:S01]  /*3c20*/  ISETP.GT.AND P2, PT, R3, 0x8, P2 ;  /* 0x000000080300780c */ /* 0x000fe20001744270 */
[----:B------:R-:W-:Y:S01]  /*3c30*/  BSSY B1, `(.L_x_88) ;  /* 0x0000006000017945 */ /* 0x000fe20003800000 */
[----:B--2---:R-:W-:Y:S01]  /*3c40*/  FFMA R7, R54, R19, R5 ;  /* 0x0000001336077223 */ /* 0x004fe20000000005 */
[----:B------:R-:W-:-:S05]  /*3c50*/  @P1 IMAD.MOV.U32 R5, RZ, RZ, R13 ;  /* 0x000000ffff051224 */ /* 0x000fca00078e000d */
[----:B------:R2:W-:Y:S05]  /*3c60*/  @P1 STG.E desc[UR40][R4.64+0xe0], R7 ;  /* 0x0000e00704001986 */ /* 0x0005ea000c101928 */
[----:B------:R-:W-:Y:S05]  /*3c70*/  @!P2 BRA `(.L_x_89) ;  /* 0x000000000004a947 */ /* 0x000fea0003800000 */
[----:B------:R4:W5:Y:S02]  /*3c80*/  LDG.E.LTC128B R25, desc[UR40][R8.64+0xe4] ;  /* 0x0000e42808197981 */ /* 0x000964000c1e1920 */
.L_x_89:
[----:B------:R-:W-:Y:S05]  /*3c90*/  BSYNC B1 ;  /* 0x0000000000017941 */ /* 0x000fea0003800000 */
.L_x_88:
[----:B--2--5:R-:W-:-:S04]  /*3ca0*/  FMUL R4, R25, R56 ;  /* 0x0000003819047220 */ /* 0x024fc80000400000 */
[----:B------:R-:W-:Y:S01]  /*3cb0*/  FFMA R55, R55, R19, R4 ;  /* 0x0000001337377223 */ /* 0x000fe20000000004 */
[----:B------:R-:W-:Y:S06]  /*3cc0*/  @!P2 BRA `(.L_x_90) ;  /* 0x0000000400f0a947 */ /* 0x000fec0003800000 */
[----:B------:R2:W-:Y:S01]  /*3cd0*/  STG.E desc[UR40][R12.64+0xe4], R55 ;  /* 0x0000e4370c007986 */ /* 0x0005e2000c101928 */
[----:B------:R-:W-:Y:S05]  /*3ce0*/  BRA `(.L_x_90) ;  /* 0x0000000400e87947 */ /* 0x000fea0003800000 */
.L_x_29:
[----:B------:R-:W-:Y:S01]  /*3cf0*/  ISETP.GT.AND P0, PT, R6, 0x1, PT ;  /* 0x000000010600780c */ /* 0x000fe20003f04270 */
[----:B------:R-:W-:Y:S01]  /*3d00*/  ULDC.64 UR4, c[0x0][0x5c0] ;  /* 0x0001700000047ab9 */ /* 0x000fe20000000a00 */
[-C--:B------:R-:W-:Y:S01]  /*3d10*/  FMUL R7, R24, R19.reuse ;  /* 0x0000001318077220 */ /* 0x080fe20000400000 */
[C---:B------:R-:W-:Y:S01]  /*3d20*/  LEA R4, P4, R70.reuse, UR4, 0x2 ;  /* 0x0000000446047c11 */ /* 0x040fe2000f8810ff */
[-C--:B------:R-:W-:Y:S01]  /*3d30*/  FMUL R25, R25, R19.reuse ;  /* 0x0000001319197220 */ /* 0x080fe20000400000 */
[----:B------:R-:W-:Y:S01]  /*3d40*/  ISETP.GT.AND P2, PT, R3, RZ, P0 ;  /* 0x000000ff0300720c */ /* 0x000fe20000744270 */
[-C--:B------:R-:W-:Y:S01]  /*3d50*/  FMUL R27, R27, R19.reuse ;  /* 0x000000131b1b7220 */ /* 0x080fe20000400000 */
[----:B------:R-:W-:Y:S01]  /*3d60*/  LEA.HI.X R5, R70, UR5, R79, 0x2, P4 ;  /* 0x0000000546057c11 */ /* 0x000fe2000a0f144f */
[-C--:B------:R-:W-:Y:S01]  /*3d70*/  FMUL R11, R28, R19.reuse ;  /* 0x000000131c0b7220 */ /* 0x080fe20000400000 */
[----:B------:R-:W-:Y:S01]  /*3d80*/  ISETP.GT.AND P3, PT, R3, 0x8, P3 ;  /* 0x000000080300780c */ /* 0x000fe20001f64270 */
[-C--:B------:R-:W-:Y:S01]  /*3d90*/  FMUL R29, R29, R19.reuse ;  /* 0x000000131d1d7220 */ /* 0x080fe20000400000 */
[----:B------:R-:W-:Y:S01]  /*3da0*/  ISETP.GT.AND P0, PT, R3, 0x8, P0 ;  /* 0x000000080300780c */ /* 0x000fe20000704270 */
[----:B------:R0:W-:Y:S01]  /*3db0*/  @P1 STG.E desc[UR40][R4.64], R7 ;  /* 0x0000000704001986 */ /* 0x0001e2000c101928 */
[C---:B------:R-:W-:Y:S01]  /*3dc0*/  ISETP.GT.AND P5, PT, R6.reuse, 0x8, PT ;  /* 0x000000080600780c */ /* 0x040fe20003fa4270 */
[-C--:B------:R-:W-:Y:S01]  /*3dd0*/  FMUL R31, R31, R19.reuse ;  /* 0x000000131f1f7220 */ /* 0x080fe20000400000 */
[----:B------:R-:W-:Y:S01]  /*3de0*/  SHF.L.U64.HI R9, R57, 0x2, R58 ;  /* 0x0000000239097819 */ /* 0x000fe2000001023a */
[-C--:B------:R-:W-:Y:S01]  /*3df0*/  FMUL R33, R33, R19.reuse ;  /* 0x0000001321217220 */ /* 0x080fe20000400000 */
[----:B------:R-:W-:Y:S01]  /*3e00*/  LEA R8, P1, R57, R4, 0x2 ;  /* 0x0000000439087211 */ /* 0x000fe200078210ff */
[----:B------:R-:W-:Y:S01]  /*3e10*/  @P2 STG.E desc[UR40][R4.64+0x4], R25 ;  /* 0x0000041904002986 */ /* 0x000fe2000c101928 */
[----:B------:R-:W-:Y:S01]  /*3e20*/  ISETP.GT.AND P4, PT, R6, 0x9, PT ;  /* 0x000000090600780c */ /* 0x000fe20003f84270 */
[-C--:B------:R-:W-:Y:S01]  /*3e30*/  FMUL R35, R35, R19.reuse ;  /* 0x0000001323237220 */ /* 0x080fe20000400000 */
[----:B------:R-:W-:Y:S01]  /*3e40*/  ISETP.GT.AND P2, PT, R3, RZ, P5 ;  /* 0x000000ff0300720c */ /* 0x000fe20002f44270 */
[----:B------:R-:W-:Y:S01]  /*3e50*/  IMAD.X R9, R9, 0x1, R5, P1 ;  /* 0x0000000109097824 */ /* 0x000fe200008e0605 */
[C---:B------:R-:W-:Y:S01]  /*3e60*/  ISETP.GT.AND P1, PT, R3.reuse, RZ, P4 ;  /* 0x000000ff0300720c */ /* 0x040fe20002724270 */
[-C--:B0-----:R-:W-:Y:S01]  /*3e70*/  FMUL R7, R26, R19.reuse ;  /* 0x000000131a077220 */ /* 0x081fe20000400000 */
[----:B------:R-:W-:Y:S01]  /*3e80*/  ISETP.GT.AND P4, PT, R3, 0x8, P4 ;  /* 0x000000080300780c */ /* 0x000fe20002784270 */
[-C--:B------:R-:W-:Y:S01]  /*3e90*/  FMUL R37, R37, R19.reuse ;  /* 0x0000001325257220 */ /* 0x080fe20000400000 */
[-C--:B------:R-:W-:Y:S01]  /*3ea0*/  FMUL R39, R39, R19.reuse ;  /* 0x0000001327277220 */ /* 0x080fe20000400000 */
[-C--:B------:R-:W-:Y:S01]  /*3eb0*/  FMUL R41, R41, R19.reuse ;  /* 0x0000001329297220 */ /* 0x080fe20000400000 */
[----:B------:R0:W-:Y:S01]  /*3ec0*/  @P3 STG.E desc[UR40][R8.64], R7 ;  /* 0x0000000708003986 */ /* 0x0001e2000c101928 */
[C---:B------:R-:W-:Y:S01]  /*3ed0*/  ISETP.GT.AND P3, PT, R6.reuse, 0x11, PT ;  /* 0x000000110600780c */ /* 0x040fe20003f64270 */
[-C--:B------:R-:W-:Y:S01]  /*3ee0*/  FMUL R43, R43, R19.reuse ;  /* 0x000000132b2b7220 */ /* 0x080fe20000400000 */
[-C--:B------:R-:W-:Y:S01]  /*3ef0*/  FMUL R45, R45, R19.reuse ;  /* 0x000000132d2d7220 */ /* 0x080fe20000400000 */
[----:B------:R-:W-:Y:S01]  /*3f00*/  @P0 STG.E desc[UR40][R8.64+0x4], R27 ;  /* 0x0000041b08000986 */ /* 0x000fe2000c101928 */
[----:B------:R-:W-:Y:S01]  /*3f10*/  ISETP.GT.AND P0, PT, R3, 0x8, P5 ;  /* 0x000000080300780c */ /* 0x000fe20002f04270 */
[-C--:B------:R-:W-:Y:S01]  /*3f20*/  FMUL R47, R47, R19.reuse ;  /* 0x000000132f2f7220 */ /* 0x080fe20000400000 */
[----:B------:R-:W-:Y:S01]  /*3f30*/  ISETP.GT.AND P5, PT, R6, 0x10, PT ;  /* 0x000000100600780c */ /* 0x000fe20003fa4270 */
[----:B------:R1:W-:Y:S01]  /*3f40*/  @P2 STG.E desc[UR40][R4.64+0x20], R11 ;  /* 0x0000200b04002986 */ /* 0x0003e2000c101928 */
[-C--:B------:R-:W-:Y:S01]  /*3f50*/  FMUL R49, R49, R19.reuse ;  /* 0x0000001331317220 */ /* 0x080fe20000400000 */
[-C--:B------:R-:W-:Y:S01]  /*3f60*/  FMUL R51, R51, R19.reuse ;  /* 0x0000001333337220 */ /* 0x080fe20000400000 */
[C---:B------:R-:W-:Y:S01]  /*3f70*/  ISETP.GT.AND P2, PT, R3.reuse, RZ, P5 ;  /* 0x000000ff0300720c */ /* 0x040fe20002f44270 */
[----:B------:R-:W-:Y:S01]  /*3f80*/  @P1 STG.E desc[UR40][R4.64+0x24], R29 ;  /* 0x0000241d04001986 */ /* 0x000fe2000c101928 */
[-C--:B0-----:R-:W-:Y:S01]  /*3f90*/  FMUL R7, R30, R19.reuse ;  /* 0x000000131e077220 */ /* 0x081fe20000400000 */
[----:B------:R-:W-:Y:S01]  /*3fa0*/  ISETP.GT.AND P1, PT, R3, RZ, P3 ;  /* 0x000000ff0300720c */ /* 0x000fe20001f24270 */
[-C--:B------:R-:W-:Y:S01]  /*3fb0*/  FMUL R53, R53, R19.reuse ;  /* 0x0000001335357220 */ /* 0x080fe20000400000 */
[C---:B------:R-:W-:Y:S01]  /*3fc0*/  ISETP.GT.AND P3, PT, R3.reuse, 0x8, P3 ;  /* 0x000000080300780c */ /* 0x040fe20001f64270 */
[-C--:B------:R-:W-:Y:S01]  /*3fd0*/  FMUL R13, R54, R19.reuse ;  /* 0x00000013360d7220 */ /* 0x080fe20000400000 */
[----:B------:R0:W-:Y:S01]  /*3fe0*/  @P0 STG.E desc[UR40][R8.64+0x20], R7 ;  /* 0x0000200708000986 */ /* 0x0001e2000c101928 */
[----:B------:R-:W-:Y:S01]  /*3ff0*/  ISETP.GT.AND P0, PT, R3, 0x8, P5 ;  /* 0x000000080300780c */ /* 0x000fe20002f04270 */
[-C--:B-1----:R-:W-:Y:S01]  /*4000*/  FMUL R11, R32, R19.reuse ;  /* 0x00000013200b7220 */ /* 0x082fe20000400000 */
[C---:B------:R-:W-:Y:S01]  /*4010*/  ISETP.GT.AND P5, PT, R6.reuse, 0x18, PT ;  /* 0x000000180600780c */ /* 0x040fe20003fa4270 */
[----:B------:R-:W-:Y:S01]  /*4020*/  @P4 STG.E desc[UR40][R8.64+0x24], R31 ;  /* 0x0000241f08004986 */ /* 0x000fe2000c101928 */
[----:B------:R-:W-:Y:S01]  /*4030*/  ISETP.GT.AND P4, PT, R6, 0x19, PT ;  /* 0x000000190600780c */ /* 0x000fe20003f84270 */
[----:B------:R-:W-:-:S02]  /*4040*/  FMUL R55, R55, R19 ;  /* 0x0000001337377220 */ /* 0x000fc40000400000 */
[----:B------:R1:W-:Y:S01]  /*4050*/  @P2 STG.E desc[UR40][R4.64+0x40], R11 ;  /* 0x0000400b04002986 */ /* 0x0003e2000c101928 */
[----:B------:R-:W-:-:S03]  /*4060*/  ISETP.GT.AND P2, PT, R3, RZ, P5 ;  /* 0x000000ff0300720c */ /* 0x000fc60002f44270 */
[----:B------:R-:W-:Y:S01]  /*4070*/  @P1 STG.E desc[UR40][R4.64+0x44], R33 ;  /* 0x0000442104001986 */ /* 0x000fe2000c101928 */
[C---:B------:R-:W-:Y:S01]  /*4080*/  ISETP.GT.AND P1, PT, R3.reuse, RZ, P4 ;  /* 0x000000ff0300720c */ /* 0x040fe20002724270 */
[----:B0-----:R-:W-:Y:S01]  /*4090*/  FMUL R7, R34, R19 ;  /* 0x0000001322077220 */ /* 0x001fe20000400000 */
[----:B------:R-:W-:-:S04]  /*40a0*/  ISETP.GT.AND P4, PT, R3, 0x8, P4 ;  /* 0x000000080300780c */ /* 0x000fc80002784270 */
[----:B------:R0:W-:Y:S01]  /*40b0*/  @P0 STG.E desc[UR40][R8.64+0x40], R7 ;  /* 0x0000400708000986 */ /* 0x0001e2000c101928 */
[----:B-1----:R-:W-:Y:S01]  /*40c0*/  FMUL R11, R36, R19 ;  /* 0x00000013240b7220 */ /* 0x002fe20000400000 */
[----:B------:R-:W-:Y:S02]  /*40d0*/  ISETP.GT.AND P0, PT, R3, 0x8, P5 ;  /* 0x000000080300780c */ /* 0x000fe40002f04270 */
[----:B------:R-:W-:Y:S01]  /*40e0*/  @P3 STG.E desc[UR40][R8.64+0x44], R35 ;  /* 0x0000442308003986 */ /* 0x000fe2000c101928 */
[----:B------:R-:W-:-:S03]  /*40f0*/  ISETP.GT.AND P5, PT, R6, 0x20, PT ;  /* 0x000000200600780c */ /* 0x000fc60003fa4270 */
[----:B------:R1:W-:Y:S01]  /*4100*/  @P2 STG.E desc[UR40][R4.64+0x60], R11 ;  /* 0x0000600b04002986 */ /* 0x0003e2000c101928 */
[----:B------:R-:W-:Y:S02]  /*4110*/  ISETP.GT.AND P2, PT, R6, 0x21, PT ;  /* 0x000000210600780c */ /* 0x000fe40003f44270 */
[C---:B------:R-:W-:Y:S01]  /*4120*/  ISETP.GT.AND P3, PT, R3.reuse, RZ, P5 ;  /* 0x000000ff0300720c */ /* 0x040fe20002f64270 */
[----:B------:R-:W-:Y:S01]  /*4130*/  @P1 STG.E desc[UR40][R4.64+0x64], R37 ;  /* 0x0000642504001986 */ /* 0x000fe2000c101928 */
[C---:B------:R-:W-:Y:S01]  /*4140*/  ISETP.GT.AND P1, PT, R3.reuse, RZ, P2 ;  /* 0x000000ff0300720c */ /* 0x040fe20001724270 */
[----:B0-----:R-:W-:Y:S01]  /*4150*/  FMUL R7, R38, R19 ;  /* 0x0000001326077220 */ /* 0x001fe20000400000 */
[----:B------:R-:W-:-:S04]  /*4160*/  ISETP.GT.AND P2, PT, R3, 0x8, P2 ;  /* 0x000000080300780c */ /* 0x000fc80001744270 */
[----:B------:R0:W-:Y:S01]  /*4170*/  @P0 STG.E desc[UR40][R8.64+0x60], R7 ;  /* 0x0000600708000986 */ /* 0x0001e2000c101928 */
[----:B-1----:R-:W-:Y:S01]  /*4180*/  FMUL R11, R40, R19 ;  /* 0x00000013280b7220 */ /* 0x002fe20000400000 */
[----:B------:R-:W-:Y:S02]  /*4190*/  ISETP.GT.AND P0, PT, R3, 0x8, P5 ;  /* 0x000000080300780c */ /* 0x000fe40002f04270 */
[----:B------:R-:W-:Y:S04]  /*41a0*/  @P4 STG.E desc[UR40][R8.64+0x64], R39 ;  /* 0x0000642708004986 */ /* 0x000fe8000c101928 */
[----:B------:R1:W-:Y:S01]  /*41b0*/  @P3 STG.E desc[UR40][R4.64+0x80], R11 ;  /* 0x0000800b04003986 */ /* 0x0003e2000c101928 */
[----:B------:R-:W-:-:S03]  /*41c0*/  ISETP.GT.AND P3, PT, R6, 0x28, PT ;  /* 0x000000280600780c */ /* 0x000fc60003f64270 */
[----:B------:R-:W-:Y:S01]  /*41d0*/  @P1 STG.E desc[UR40][R4.64+0x84], R41 ;  /* 0x0000842904001986 */ /* 0x000fe2000c101928 */
[----:B------:R-:W-:Y:S01]  /*41e0*/  ISETP.GT.AND P1, PT, R6, 0x29, PT ;  /* 0x000000290600780c */ /* 0x000fe20003f24270 */
[-C--:B0-----:R-:W-:Y:S01]  /*41f0*/  FMUL R7, R42, R19.reuse ;  /* 0x000000132a077220 */ /* 0x081fe20000400000 */
[C---:B------:R-:W-:Y:S02]  /*4200*/  ISETP.GT.AND P5, PT, R3.reuse, RZ, P3 ;  /* 0x000000ff0300720c */ /* 0x040fe40001fa4270 */
[C---:B------:R-:W-:Y:S02]  /*4210*/  ISETP.GT.AND P4, PT, R3.reuse, RZ, P1 ;  /* 0x000000ff0300720c */ /* 0x040fe40000f84270 */
[----:B------:R0:W-:Y:S01]  /*4220*/  @P0 STG.E desc[UR40][R8.64+0x80], R7 ;  /* 0x0000800708000986 */ /* 0x0001e2000c101928 */
[----:B-1----:R-:W-:Y:S01]  /*4230*/  FMUL R11, R44, R19 ;  /* 0x000000132c0b7220 */ /* 0x002fe20000400000 */
[----:B------:R-:W-:Y:S02]  /*4240*/  ISETP.GT.AND P3, PT, R3, 0x8, P3 ;  /* 0x000000080300780c */ /* 0x000fe40001f64270 */
[----:B------:R-:W-:Y:S01]  /*4250*/  @P2 STG.E desc[UR40][R8.64+0x84], R43 ;  /* 0x0000842b08002986 */ /* 0x000fe2000c101928 */
[----:B------:R-:W-:-:S02]  /*4260*/  ISETP.GT.AND P0, PT, R6, 0x30, PT ;  /* 0x000000300600780c */ /* 0x000fc40003f04270 */
[C---:B------:R-:W-:Y:S02]  /*4270*/  ISETP.GT.AND P1, PT, R3.reuse, 0x8, P1 ;  /* 0x000000080300780c */ /* 0x040fe40000f24270 */
[----:B------:R-:W-:Y:S01]  /*4280*/  ISETP.GT.AND P2, PT, R6, 0x31, PT ;  /* 0x000000310600780c */ /* 0x000fe20003f44270 */
[----:B------:R1:W-:Y:S01]  /*4290*/  @P5 STG.E desc[UR40][R4.64+0xa0], R11 ;  /* 0x0000a00b04005986 */ /* 0x0003e2000c101928 */
[C---:B------:R-:W-:Y:S01]  /*42a0*/  ISETP.GT.AND P5, PT, R3.reuse, RZ, P0 ;  /* 0x000000ff0300720c */ /* 0x040fe200007a4270 */
[-C--:B0-----:R-:W-:Y:S01]  /*42b0*/  FMUL R7, R46, R19.reuse ;  /* 0x000000132e077220 */ /* 0x081fe20000400000 */
[C---:B------:R-:W-:Y:S01]  /*42c0*/  ISETP.GT.AND P0, PT, R3.reuse, 0x8, P0 ;  /* 0x000000080300780c */ /* 0x040fe20000704270 */
[----:B------:R-:W-:Y:S01]  /*42d0*/  @P4 STG.E desc[UR40][R4.64+0xa4], R45 ;  /* 0x0000a42d04004986 */ /* 0x000fe2000c101928 */
[C---:B------:R-:W-:Y:S02]  /*42e0*/  ISETP.GT.AND P4, PT, R3.reuse, RZ, P2 ;  /* 0x000000ff0300720c */ /* 0x040fe40001784270 */
[----:B------:R-:W-:Y:S01]  /*42f0*/  ISETP.GT.AND P2, PT, R3, 0x8, P2 ;  /* 0x000000080300780c */ /* 0x000fe20001744270 */
[----:B------:R0:W-:Y:S01]  /*4300*/  @P3 STG.E desc[UR40][R8.64+0xa0], R7 ;  /* 0x0000a00708003986 */ /* 0x0001e2000c101928 */
[----:B------:R-:W-:Y:S01]  /*4310*/  ISETP.GT.AND P3, PT, R6, 0x39, PT ;  /* 0x000000390600780c */ /* 0x000fe20003f64270 */
[----:B-1----:R-:W-:-:S02]  /*4320*/  FMUL R11, R48, R19 ;  /* 0x00000013300b7220 */ /* 0x002fc40000400000 */
[----:B------:R-:W-:Y:S01]  /*4330*/  @P1 STG.E desc[UR40][R8.64+0xa4], R47 ;  /* 0x0000a42f08001986 */ /* 0x000fe2000c101928 */
[----:B------:R-:W-:-:S03]  /*4340*/  ISETP.GT.AND P1, PT, R6, 0x38, PT ;  /* 0x000000380600780c */ /* 0x000fc60003f24270 */
[----:B------:R-:W-:Y:S01]  /*4350*/  @P0 IMAD.MOV.U32 R6, RZ, RZ, R8 ;  /* 0x000000ffff060224 */ /* 0x000fe200078e0008 */
[----:B------:R1:W-:Y:S01]  /*4360*/  @P5 STG.E desc[UR40][R4.64+0xc0], R11 ;  /* 0x0000c00b04005986 */ /* 0x0003e2000c101928 */
[C---:B------:R-:W-:Y:S02]  /*4370*/  ISETP.GT.AND P5, PT, R3.reuse, RZ, P3 ;  /* 0x000000ff0300720c */ /* 0x040fe40001fa4270 */
[C---:B------:R-:W-:Y:S01]  /*4380*/  ISETP.GT.AND P3, PT, R3.reuse, 0x8, P3 ;  /* 0x000000080300780c */ /* 0x040fe20001f64270 */
[----:B------:R-:W-:Y:S01]  /*4390*/  @P4 STG.E desc[UR40][R4.64+0xc4], R49 ;  /* 0x0000c43104004986 */ /* 0x000fe2000c101928 */
[C---:B------:R-:W-:Y:S01]  /*43a0*/  ISETP.GT.AND P4, PT, R3.reuse, RZ, P1 ;  /* 0x000000ff0300720c */ /* 0x040fe20000f84270 */
[----:B0-----:R-:W-:Y:S01]  /*43b0*/  @P0 IMAD.MOV.U32 R7, RZ, RZ, R9 ;  /* 0x000000ffff070224 */ /* 0x001fe200078e0009 */
[----:B------:R-:W-:Y:S01]  /*43c0*/  ISETP.GT.AND P1, PT, R3, 0x8, P1 ;  /* 0x000000080300780c */ /* 0x000fe20000f24270 */
[-C--:B------:R-:W-:Y:S01]  /*43d0*/  FMUL R3, R50, R19.reuse ;  /* 0x0000001332037220 */ /* 0x080fe20000400000 */
[----:B-1----:R-:W-:-:S04]  /*43e0*/  FMUL R11, R52, R19 ;  /* 0x00000013340b7220 */ /* 0x002fc80000400000 */
[----:B------:R0:W-:Y:S02]  /*43f0*/  @P0 STG.E desc[UR40][R6.64+0xc0], R3 ;  /* 0x0000c00306000986 */ /* 0x0001e4000c101928 */
[----:B0-----:R-:W-:Y:S02]  /*4400*/  @P2 IMAD.MOV.U32 R6, RZ, RZ, R8 ;  /* 0x000000ffff062224 */ /* 0x001fe400078e0008 */
[----:B------:R-:W-:-:S05]  /*4410*/  @P2 IMAD.MOV.U32 R7, RZ, RZ, R9 ;  /* 0x000000ffff072224 */ /* 0x000fca00078e0009 */
[----:B------:R-:W-:Y:S04]  /*4420*/  @P2 STG.E desc[UR40][R6.64+0xc4], R51 ;  /* 0x0000c43306002986 */ /* 0x000fe8000c101928 */
[----:B------:R-:W-:Y:S04]  /*4430*/  @P4 STG.E desc[UR40][R4.64+0xe0], R11 ;  /* 0x0000e00b04004986 */ /* 0x000fe8000c101928 */
[----:B------:R0:W-:Y:S02]  /*4440*/  @P5 STG.E desc[UR40][R4.64+0xe4], R53 ;  /* 0x0000e43504005986 */ /* 0x0001e4000c101928 */
[----:B0-----:R-:W-:-:S02]  /*4450*/  @P1 IMAD.MOV.U32 R4, RZ, RZ, R8 ;  /* 0x000000ffff041224 */ /* 0x001fc400078e0008 */
[----:B------:R-:W-:-:S05]  /*4460*/  @P1 IMAD.MOV.U32 R5, RZ, RZ, R9 ;  /* 0x000000ffff051224 */ /* 0x000fca00078e0009 */
[----:B------:R0:W-:Y:S04]  /*4470*/  @P1 STG.E desc[UR40][R4.64+0xe0], R13 ;  /* 0x0000e00d04001986 */ /* 0x0001e8000c101928 */
[----:B------:R0:W-:Y:S02]  /*4480*/  @P3 STG.E desc[UR40][R8.64+0xe4], R55 ;  /* 0x0000e43708003986 */ /* 0x0001e4000c101928 */
.L_x_90:
[----:B------:R-:W-:Y:S05]  /*4490*/  BSYNC B0 ;  /* 0x0000000000007941 */ /* 0x000fea0003800000 */
.L_x_28:
[----:B------:R-:W-:Y:S01]  /*44a0*/  IADD3 R16, P0, R16, UR38, RZ ;  /* 0x0000002610107c10 */ /* 0x000fe2000ff1e0ff */
[----:B------:R-:W-:Y:S01]  /*44b0*/  ULDC.64 UR4, c[0x0][0x650] ;  /* 0x0001940000047ab9 */ /* 0x000fe20000000a00 */
[----:B------:R-:W-:Y:S01]  /*44c0*/  PRMT R3, RZ, 0x7610, R3 ;  /* 0x00007610ff037816 */ /* 0x000fe20000000003 */
[----:B------:R-:W-:Y:S01]  /*44d0*/  IMAD.MOV.U32 R67, RZ, RZ, -0x1 ;  /* 0xffffffffff437424 */ /* 0x000fe200078e00ff */
[----:B------:R-:W-:Y:S02]  /*44e0*/  IADD3.X R17, R17, UR37, RZ, P0, !PT ;  /* 0x0000002511117c10 */ /* 0x000fe400087fe4ff */
[----:B------:R-:W-:Y:S02]  /*44f0*/  ISETP.GE.U32.AND P0, PT, R16, UR4, PT ;  /* 0x0000000410007c0c */ /* 0x000fe4000bf06070 */
[----:B------:R-:W-:Y:S02]  /*4500*/  MOV R68, 0xffffffff ;  /* 0xffffffff00447802 */ /* 0x000fe40000000f00 */
[----:B------:R-:W-:-:S13]  /*4510*/  ISETP.GE.U32.AND.EX P0, PT, R17, UR5, PT, P0 ;  /* 0x0000000511007c0c */ /* 0x000fda000bf06100 */
[----:B------:R-:W-:Y:S05]  /*4520*/  @P0 BRA `(.L_x_91) ;  /* 0x00000004004c0947 */ /* 0x000fea0003800000 */
[----:B0-----:R-:W0:Y:S01]  /*4530*/  LDC.64 R10, c[0x0][0x628] ;  /* 0x00018a00ff0a7b82 */ /* 0x001e220000000a00 */
[----:B--23--:R-:W2:Y:S01]  /*4540*/  S2R R12, SR_CTAID.X ;  /* 0x00000000000c7919 */ /* 0x00cea20000002500 */
[----:B-1--4-:R-:W-:Y:S02]  /*4550*/  IMAD.MOV.U32 R8, RZ, RZ, R16 ;  /* 0x000000ffff087224 */ /* 0x012fe400078e0010 */
[----:B------:R-:W-:Y:S01]  /*4560*/  IMAD.MOV.U32 R9, RZ, RZ, R17 ;  /* 0x000000ffff097224 */ /* 0x000fe200078e0011 */
[----:B------:R-:W1:Y:S03]  /*4570*/  S2R R20, SR_CTAID.Y ;  /* 0x0000000000147919 */ /* 0x000e660000002600 */
[----:B------:R-:W3:Y:S08]  /*4580*/  LDC R0, c[0x0][0x630] ;  /* 0x00018c00ff007b82 */ /* 0x000ef00000000800 */
[----:B------:R-:W4:Y:S01]  /*4590*/  LDC.64 R14, c[0x0][0x620] ;  /* 0x00018800ff0e7b82 */ /* 0x000f220000000a00 */
[----:B0-----:R-:W-:-:S04]  /*45a0*/  ISETP.NE.U32.AND P0, PT, R10, RZ, PT ;  /* 0x000000ff0a00720c */ /* 0x001fc80003f05070 */
[----:B------:R-:W-:-:S13]  /*45b0*/  ISETP.NE.AND.EX P0, PT, R11, RZ, PT, P0 ;  /* 0x000000ff0b00720c */ /* 0x000fda0003f05300 */
[----:B-1234-:R-:W-:Y:S05]  /*45c0*/  @!P0 BRA `(.L_x_92) ;  /* 0x0000000000288947 */ /* 0x01efea0003800000 */
        /* <DEDUP_REMOVED lines=10> */
.L_x_92:
[-CC-:B------:R-:W-:Y:S01]  /*4670*/  SHF.R.U64 R67, R8, R0.reuse, R9.reuse ;  /* 0x0000000008437219 */ /* 0x180fe20000001209 */
[----:B------:R-:W0:Y:S01]  /*4680*/  LDC.64 R26, c[0x0][0x640] ;  /* 0x00019000ff1a7b82 */ /* 0x000e220000000a00 */
[----:B------:R-:W-:Y:S01]  /*4690*/  SHF.R.U32.HI R0, RZ, R0, R9 ;  /* 0x00000000ff007219 */ /* 0x000fe20000011609 */
[----:B------:R-:W-:Y:S01]  /*46a0*/  ULDC UR4, c[0x0][0x150] ;  /* 0x0000540000047ab9 */ /* 0x000fe20000000800 */
[----:B------:R-:W-:Y:S02]  /*46b0*/  IADD3 R3, P0, RZ, -R67, RZ ;  /* 0x80000043ff037210 */ /* 0x000fe40007f1e0ff */
[----:B------:R-:W-:-:S03]  /*46c0*/  I2FP.F32.U32 R7, R12 ;  /* 0x0000000c00077245 */ /* 0x000fc60000201000 */
[----:B------:R-:W1:Y:S01]  /*46d0*/  LDC R6, c[0x0][0x618] ;  /* 0x00018600ff067b82 */ /* 0x000e620000000800 */
[----:B------:R-:W-:Y:S02]  /*46e0*/  IMAD.X R5, RZ, RZ, ~R0, P0 ;  /* 0x000000ffff057224 */ /* 0x000fe400000e0e00 */
[----:B------:R-:W-:Y:S01]  /*46f0*/  FMUL R7, R7, UR4 ;  /* 0x0000000407077c20 */ /* 0x000fe20008400000 */
[----:B------:R-:W-:Y:S01]  /*4700*/  ULDC UR4, c[0x0][0x154] ;  /* 0x0000550000047ab9 */ /* 0x000fe20000000800 */
[-C--:B------:R-:W-:Y:S02]  /*4710*/  IMAD R0, R5, R14.reuse, RZ ;  /* 0x0000000e05007224 */ /* 0x080fe400078e02ff */
[C---:B------:R-:W-:Y:S01]  /*4720*/  IMAD.WIDE.U32 R4, R3.reuse, R14, R16 ;  /* 0x0000000e03047225 */ /* 0x040fe200078e0010 */
[----:B------:R-:W2:Y:S01]  /*4730*/  LDC R8, c[0x0][0x608] ;  /* 0x00018200ff087b82 */ /* 0x000ea20000000800 */
[----:B------:R-:W3:Y:S02]  /*4740*/  F2I.U32.TRUNC.NTZ R7, R7 ;  /* 0x0000000700077305 */ /* 0x000ee4000020f000 */
[----:B------:R-:W-:Y:S01]  /*4750*/  IMAD R3, R3, R15, R0 ;  /* 0x0000000f03037224 */ /* 0x000fe200078e0200 */
[----:B------:R-:W-:-:S03]  /*4760*/  I2FP.F32.U32 R0, R20 ;  /* 0x0000001400007245 */ /* 0x000fc60000201000 */
[----:B------:R-:W-:Y:S01]  /*4770*/  IMAD.IADD R3, R5, 0x1, R3 ;  /* 0x0000000105037824 */ /* 0x000fe200078e0203 */
[----:B------:R-:W4:Y:S01]  /*4780*/  LDC R11, c[0x0][0x658] ;  /* 0x00019600ff0b7b82 */ /* 0x000f220000000800 */
[----:B0-----:R-:W-:-:S04]  /*4790*/  ISETP.NE.U32.AND P0, PT, R26, RZ, PT ;  /* 0x000000ff1a00720c */ /* 0x001fc80003f05070 */
[----:B------:R-:W-:-:S03]  /*47a0*/  ISETP.NE.AND.EX P0, PT, R27, RZ, PT, P0 ;  /* 0x000000ff1b00720c */ /* 0x000fc60003f05300 */
[----:B------:R-:W0:Y:S01]  /*47b0*/  LDC R9, c[0x0][0x144] ;  /* 0x00005100ff097b82 */ /* 0x000e220000000800 */
[-C--:B-1----:R-:W-:Y:S01]  /*47c0*/  SHF.R.U64 R10, R4, R6.reuse, R3 ;  /* 0x00000006040a7219 */ /* 0x082fe20000001203 */
[----:B---3--:R-:W-:Y:S01]  /*47d0*/  IMAD.MOV R7, RZ, RZ, -R7 ;  /* 0x000000ffff077224 */ /* 0x008fe200078e0a07 */
[----:B------:R-:W-:Y:S01]  /*47e0*/  SHF.R.U32.HI R3, RZ, R6, R3 ;  /* 0x00000006ff037219 */ /* 0x000fe20000011603 */
[----:B------:R-:W-:-:S04]  /*47f0*/  FMUL R6, R0, UR4 ;  /* 0x0000000400067c20 */ /* 0x000fc80008400000 */
[----:B------:R-:W1:Y:S01]  /*4800*/  LDC R21, c[0x0][0x148] ;  /* 0x00005200ff157b82 */ /* 0x000e620000000800 */
[----:B------:R3:W0:Y:S01]  /*4810*/  F2I.U32.TRUNC.NTZ R14, R6 ;  /* 0x00000006000e7305 */ /* 0x000622000020f000 */
[-CC-:B--2---:R-:W-:Y:S02]  /*4820*/  SHF.R.U64 R13, R10, R8.reuse, R3.reuse ;  /* 0x000000080a0d7219 */ /* 0x184fe40000001203 */
[----:B------:R-:W-:-:S04]  /*4830*/  SHF.R.U32.HI R0, RZ, R8, R3 ;  /* 0x00000008ff007219 */ /* 0x000fc80000011603 */
[----:B------:R-:W2:Y:S01]  /*4840*/  LDC R24, c[0x0][0x648] ;  /* 0x00019200ff187b82 */ /* 0x000ea20000000800 */
[-CC-:B----4-:R-:W-:Y:S02]  /*4850*/  SHF.R.U64 R15, R13, R11.reuse, R0.reuse ;  /* 0x0000000b0d0f7219 */ /* 0x190fe40000001200 */
[----:B------:R-:W-:-:S03]  /*4860*/  SHF.R.U32.HI R5, RZ, R11, R0 ;  /* 0x0000000bff057219 */ /* 0x000fc60000011600 */
[----:B------:R-:W-:Y:S02]  /*4870*/  IMAD.MOV.U32 R4, RZ, RZ, R15 ;  /* 0x000000ffff047224 */ /* 0x000fe400078e000f */
[----:B------:R-:W4:Y:S01]  /*4880*/  LDC R28, c[0x0][0x638] ;  /* 0x00018e00ff1c7b82 */ /* 0x000f220000000800 */
[----:B0-----:R-:W-:-:S07]  /*4890*/  IMAD R25, R9, R7, R12 ;  /* 0x0000000709197224 */ /* 0x001fce00078e020c */
[----:B------:R-:W0:Y:S08]  /*48a0*/  LDC R29, c[0x0][0x610] ;  /* 0x00018400ff1d7b82 */ /* 0x000e300000000800 */
[----:B------:R-:W0:Y:S01]  /*48b0*/  LDC R30, c[0x0][0x600] ;  /* 0x00018000ff1e7b82 */ /* 0x000e220000000800 */
[----:B-123--:R-:W-:Y:S05]  /*48c0*/  @!P0 BRA `(.L_x_93) ;  /* 0x0000000000288947 */ /* 0x00efea0003800000 */
        /* <DEDUP_REMOVED lines=10> */
.L_x_93:
[----:B------:R-:W-:Y:S01]  /*4970*/  ISETP.NE.AND P0, PT, R2, 0x1, PT ;  /* 0x000000010200780c */ /* 0x000fe20003f05270 */
[----:B------:R-:W-:Y:S01]  /*4980*/  IMAD.MOV R14, RZ, RZ, -R14 ;  /* 0x000000ffff0e7224 */ /* 0x000fe200078e0a0e */
[----:B------:R-:W-:Y:S02]  /*4990*/  SHF.R.U64 R3, R4, R24, R5 ;  /* 0x0000001804037219 */ /* 0x000fe40000001205 */
[----:B------:R-:W-:Y:S02]  /*49a0*/  LOP3.LUT R0, R13, R64, RZ, 0xc0, !PT ;  /* 0x000000400d007212 */ /* 0x000fe400078ec0ff */
[----:B------:R-:W-:Y:S01]  /*49b0*/  LOP3.LUT R10, R10, R63, RZ, 0xc0, !PT ;  /* 0x0000003f0a0a7212 */ /* 0x000fe200078ec0ff */
[----:B------:R-:W-:Y:S02]  /*49c0*/  IMAD.MOV R4, RZ, RZ, -R3 ;  /* 0x000000ffff047224 */ /* 0x000fe400078e0a03 */
[----:B------:R-:W-:Y:S02]  /*49d0*/  IMAD R0, R59, R3, R0 ;  /* 0x000000033b007224 */ /* 0x000fe400078e0200 */
[----:B----4-:R-:W-:-:S02]  /*49e0*/  IMAD R3, R4, R28, R15 ;  /* 0x0000001c04037224 */ /* 0x010fc400078e020f */
[----:B------:R-:W-:Y:S02]  /*49f0*/  @P0 IMAD R25, R21, R14, R20 ;  /* 0x0000000e15190224 */ /* 0x000fe400078e0214 */
[----:B0-----:R-:W-:Y:S02]  /*4a00*/  IMAD R5, R3, R30, R10 ;  /* 0x0000001e03057224 */ /* 0x001fe400078e020a */
[----:B------:R-:W-:Y:S02]  /*4a10*/  IMAD R0, R0, R29, R25 ;  /* 0x0000001d00007224 */ /* 0x000fe400078e0219 */
[----:B------:R-:W-:-:S03]  /*4a20*/  IMAD.MOV.U32 R4, RZ, RZ, 0x1 ;  /* 0x00000001ff047424 */ /* 0x000fc600078e00ff */
[----:B------:R-:W-:Y:S02]  /*4a30*/  SEL R68, R5, R0, !P0 ;  /* 0x0000000005447207 */ /* 0x000fe40004000000 */
[----:B------:R-:W-:Y:S02]  /*4a40*/  PRMT R3, R4, 0x7610, R3 ;  /* 0x0000761004037816 */ /* 0x000fe40000000003 */
[----:B------:R-:W-:-:S07]  /*4a50*/  SEL R0, R0, R5, !P0 ;  /* 0x0000000500007207 */ /* 0x000fce0004000000 */
.L_x_91:
[----:B------:R-:W-:Y:S01]  /*4a60*/  LOP3.LUT P0, RZ, R3, 0xff, RZ, 0xc0, !PT ;  /* 0x000000ff03ff7812 */ /* 0x000fe2000780c0ff */
[----:B------:R-:W-:Y:S01]  /*4a70*/  UIMAD.WIDE.U32 UR4, UR42, -0x55555555, URZ ;  /* 0xaaaaaaab2a0478a5 */ /* 0x000fe2000f8e003f */
[----:B------:R-:W-:-:S03]  /*4a80*/  IMAD.MOV.U32 R69, RZ, RZ, R0 ;  /* 0x000000ffff457224 */ /* 0x000fc600078e0000 */
[----:B------:R-:W-:-:S04]  /*4a90*/  USHF.R.U32.HI UR4, URZ, 0x1, UR5 ;  /* 0x000000013f047899 */ /* 0x000fc80008011605 */
[----:B------:R-:W-:-:S04]  /*4aa0*/  UIMAD UR42, UR4, -0x3, UR42 ;  /* 0xfffffffd042a78a4 */ /* 0x000fc8000f8e022a */
[----:B------:R-:W-:Y:S08]  /*4ab0*/  @P0 BRA `(.L_x_94) ;  /* 0xffffffc400b80947 */ /* 0x000ff0000383ffff */
[----:B------:R-:W-:Y:S05]  /*4ac0*/  EXIT ;  /* 0x000000000000794d */ /* 0x000fea0003800000 */
.L_x_3:
        /* <DEDUP_REMOVED lines=26> */
.L_x_96:
[--C-:B------:R-:W-:Y:S01]  /*4c70*/  SHF.R.U64 R14, R12, R20, R13.reuse ;  /* 0x000000140c0e7219 */ /* 0x100fe2000000120d */
[----:B------:R-:W0:Y:S01]  /*4c80*/  LDC R24, c[0x0][0x618] ;  /* 0x00018600ff187b82 */ /* 0x000e220000000800 */
[----:B------:R-:W-:Y:S01]  /*4c90*/  I2FP.F32.U32 R8, R6 ;  /* 0x0000000600087245 */ /* 0x000fe20000201000 */
[----:B------:R-:W-:Y:S01]  /*4ca0*/  ULDC UR4, c[0x0][0x150] ;  /* 0x0000540000047ab9 */ /* 0x000fe20000000800 */
[----:B------:R-:W-:Y:S02]  /*4cb0*/  SHF.R.U32.HI R7, RZ, R20, R13 ;  /* 0x00000014ff077219 */ /* 0x000fe4000001160d */
[----:B------:R-:W-:Y:S01]  /*4cc0*/  IADD3 R11, P0, RZ, -R14, RZ ;  /* 0x8000000eff0b7210 */ /* 0x000fe20007f1e0ff */
[----:B------:R-:W-:Y:S01]  /*4cd0*/  FMUL R13, R8, UR4 ;  /* 0x00000004080d7c20 */ /* 0x000fe20008400000 */
[----:B------:R-:W-:Y:S01]  /*4ce0*/  ULDC UR4, c[0x0][0x154] ;  /* 0x0000550000047ab9 */ /* 0x000fe20000000800 */
[----:B------:R-:W1:Y:S02]  /*4cf0*/  LDC.64 R26, c[0x0][0x640] ;  /* 0x00019000ff1a7b82 */ /* 0x000e640000000a00 */
[----:B------:R-:W-:-:S02]  /*4d00*/  IMAD.X R7, RZ, RZ, ~R7, P0 ;  /* 0x000000ffff077224 */ /* 0x000fc400000e0e07 */
[----:B------:R-:W2:Y:S01]  /*4d10*/  F2I.U32.TRUNC.NTZ R13, R13 ;  /* 0x0000000d000d7305 */ /* 0x000ea2000020f000 */
[----:B------:R-:W-:-:S03]  /*4d20*/  IMAD.WIDE.U32 R8, R11, R22, R16 ;  /* 0x000000160b087225 */ /* 0x000fc600078e0010 */
[----:B------:R-:W3:Y:S01]  /*4d30*/  LDC R15, c[0x0][0x144] ;  /* 0x00005100ff0f7b82 */ /* 0x000ee20000000800 */
[----:B------:R-:W-:-:S04]  /*4d40*/  IMAD R10, R7, R22, RZ ;  /* 0x00000016070a7224 */ /* 0x000fc800078e02ff */
[----:B------:R-:W-:Y:S02]  /*4d50*/  IMAD R7, R11, R23, R10 ;  /* 0x000000170b077224 */ /* 0x000fe400078e020a */
[----:B------:R-:W-:Y:S01]  /*4d60*/  IMAD.MOV.U32 R10, RZ, RZ, -0x1 ;  /* 0xffffffffff0a7424 */ /* 0x000fe200078e00ff */
[----:B------:R-:W4:Y:S01]  /*4d70*/  LDC R20, c[0x0][0x608] ;  /* 0x00018200ff147b82 */ /* 0x000f220000000800 */
[----:B------:R-:W-:Y:S01]  /*4d80*/  IMAD.IADD R7, R9, 0x1, R7 ;  /* 0x0000000109077824 */ /* 0x000fe200078e0207 */
[----:B------:R-:W-:-:S04]  /*4d90*/  I2FP.F32.U32 R9, R5 ;  /* 0x0000000500097245 */ /* 0x000fc80000201000 */
[-C--:B0-----:R-:W-:Y:S01]  /*4da0*/  SHF.R.U64 R12, R8, R24.reuse, R7 ;  /* 0x00000018080c7219 */ /* 0x081fe20000001207 */
[----:B--2---:R-:W-:Y:S01]  /*4db0*/  IMAD.MOV R8, RZ, RZ, -R13 ;  /* 0x000000ffff087224 */ /* 0x004fe200078e0a0d */
[----:B------:R-:W0:Y:S01]  /*4dc0*/  LDC R11, c[0x0][0x658] ;  /* 0x00019600ff0b7b82 */ /* 0x000e220000000800 */
[----:B-1----:R-:W-:Y:S01]  /*4dd0*/  ISETP.NE.U32.AND P0, PT, R26, RZ, PT ;  /* 0x000000ff1a00720c */ /* 0x002fe20003f05070 */
[----:B------:R-:W-:Y:S01]  /*4de0*/  FMUL R9, R9, UR4 ;  /* 0x0000000409097c20 */ /* 0x000fe20008400000 */
[----:B------:R-:W-:Y:S02]  /*4df0*/  SHF.R.U32.HI R7, RZ, R24, R7 ;  /* 0x00000018ff077219 */ /* 0x000fe40000011607 */
[----:B------:R-:W-:-:S03]  /*4e00*/  ISETP.NE.AND.EX P0, PT, R27, RZ, PT, P0 ;  /* 0x000000ff1b00720c */ /* 0x000fc60003f05300 */
[----:B------:R-:W1:Y:S01]  /*4e10*/  LDC R22, c[0x0][0x148] ;  /* 0x00005200ff167b82 */ /* 0x000e620000000800 */
[----:B---3--:R-:W-:Y:S02]  /*4e20*/  IMAD R23, R15, R8, R6 ;  /* 0x000000080f177224 */ /* 0x008fe400078e0206 */
[----:B------:R-:W-:-:S05]  /*4e30*/  IMAD.MOV.U32 R8, RZ, RZ, 0x1 ;  /* 0x00000001ff087424 */ /* 0x000fca00078e00ff */
[----:B------:R-:W2:Y:S01]  /*4e40*/  LDC R21, c[0x0][0x600] ;  /* 0x00018000ff157b82 */ /* 0x000ea20000000800 */
[-CC-:B----4-:R-:W-:Y:S02]  /*4e50*/  SHF.R.U64 R15, R12, R20.reuse, R7.reuse ;  /* 0x000000140c0f7219 */ /* 0x190fe40000001207 */
[----:B------:R-:W-:Y:S02]  /*4e60*/  SHF.R.U32.HI R6, RZ, R20, R7 ;  /* 0x00000014ff067219 */ /* 0x000fe40000011607 */
[----:B------:R3:W4:Y:S03]  /*4e70*/  F2I.U32.TRUNC.NTZ R20, R9 ;  /* 0x0000000900147305 */ /* 0x000726000020f000 */
[----:B------:R-:W1:Y:S01]  /*4e80*/  LDC R25, c[0x0][0x648] ;  /* 0x00019200ff197b82 */ /* 0x000e620000000800 */
[-C--:B0-----:R-:W-:Y:S02]  /*4e90*/  SHF.R.U64 R19, R15, R11.reuse, R6 ;  /* 0x0000000b0f137219 */ /* 0x081fe40000001206 */
[----:B------:R-:W-:-:S02]  /*4ea0*/  SHF.L.U32 R10, R10, R11, RZ ;  /* 0x0000000b0a0a7219 */ /* 0x000fc400000006ff */
[-C--:B------:R-:W-:Y:S01]  /*4eb0*/  SHF.R.U32.HI R7, RZ, R11.reuse, R6 ;  /* 0x0000000bff077219 */ /* 0x080fe20000011606 */
[----:B------:R-:W-:Y:S01]  /*4ec0*/  IMAD.MOV.U32 R6, RZ, RZ, R19 ;  /* 0x000000ffff067224 */ /* 0x000fe200078e0013 */
[----:B------:R-:W-:Y:S01]  /*4ed0*/  SHF.L.U32 R24, R8, R11, RZ ;  /* 0x0000000b08187219 */ /* 0x000fe200000006ff */
[----:B------:R-:W0:Y:S01]  /*4ee0*/  LDC R28, c[0x0][0x638] ;  /* 0x00018e00ff1c7b82 */ /* 0x000e220000000800 */
[----:B------:R-:W-:-:S07]  /*4ef0*/  LOP3.LUT R30, RZ, R10, RZ, 0x33, !PT ;  /* 0x0000000aff1e7212 */ /* 0x000fce00078e33ff */
[----:B------:R-:W0:Y:S01]  /*4f00*/  LDC R29, c[0x0][0x610] ;  /* 0x00018400ff1d7b82 */ /* 0x000e220000000800 */
[----:B---34-:R-:W-:Y:S05]  /*4f10*/  @!P0 BRA `(.L_x_97) ;  /* 0x0000000000288947 */ /* 0x018fea0003800000 */
[----:B------:R-:W3:Y:S02]  /*4f20*/  LDC R6, c[0x0][0x64c] ;  /* 0x00019300ff067b82 */ /* 0x000ee40000000800 */
[----:B---3--:R-:W-:-:S05]  /*4f30*/  IADD3 R11, P0, R19, R6, RZ ;  /* 0x00000006130b7210 */ /* 0x008fca0007f1e0ff */
        /* <DEDUP_REMOVED lines=8> */
.L_x_97:
[----:B------:R-:W-:Y:S01]  /*4fc0*/  ISETP.NE.AND P0, PT, R2, 0x1, PT ;  /* 0x000000010200780c */ /* 0x000fe20003f05270 */
[----:B--2---:R-:W-:Y:S01]  /*4fd0*/  VIADD R9, R21, 0xffffffff ;  /* 0xffffffff15097836 */ /* 0x004fe20000000000 */
[----:B-1----:R-:W-:Y:S01]  /*4fe0*/  SHF.R.U64 R7, R6, R25, R7 ;  /* 0x0000001906077219 */ /* 0x002fe20000001207 */
[----:B------:R-:W-:Y:S01]  /*4ff0*/  IMAD.MOV R20, RZ, RZ, -R20 ;  /* 0x000000ffff147224 */ /* 0x000fe200078e0a14 */
[----:B------:R-:W-:Y:S02]  /*5000*/  LOP3.LUT R6, R15, R30, RZ, 0xc0, !PT ;  /* 0x0000001e0f067212 */ /* 0x000fe400078ec0ff */
[----:B------:R-:W-:Y:S01]  /*5010*/  LOP3.LUT R12, R12, R9, RZ, 0xc0, !PT ;  /* 0x000000090c0c7212 */ /* 0x000fe200078ec0ff */
[----:B------:R-:W-:Y:S02]  /*5020*/  IMAD.MOV R8, RZ, RZ, -R7 ;  /* 0x000000ffff087224 */ /* 0x000fe400078e0a07 */
[----:B------:R-:W-:Y:S02]  /*5030*/  IMAD R6, R24, R7, R6 ;  /* 0x0000000718067224 */ /* 0x000fe400078e0206 */
[----:B------:R-:W-:-:S02]  /*5040*/  IMAD.MOV.U32 R9, RZ, RZ, 0x1 ;  /* 0x00000001ff097424 */ /* 0x000fc400078e00ff */
[----:B------:R-:W-:Y:S02]  /*5050*/  @P0 IMAD R23, R22, R20, R5 ;  /* 0x0000001416170224 */ /* 0x000fe400078e0205 */
[----:B0-----:R-:W-:Y:S02]  /*5060*/  IMAD R5, R8, R28, R19 ;  /* 0x0000001c08057224 */ /* 0x001fe400078e0213 */
[----:B------:R-:W-:Y:S02]  /*5070*/  IMAD R19, R6, R29, R23 ;  /* 0x0000001d06137224 */ /* 0x000fe400078e0217 */
[----:B------:R-:W-:Y:S02]  /*5080*/  IMAD R6, R5, R21, R12 ;  /* 0x0000001505067224 */ /* 0x000fe400078e020c */
[----:B------:R-:W-:-:S03]  /*5090*/  IMAD.MOV.U32 R8, RZ, RZ, R14 ;  /* 0x000000ffff087224 */ /* 0x000fc600078e000e */
[----:B------:R-:W-:Y:S02]  /*50a0*/  SEL R20, R6, R19, !P0 ;  /* 0x0000001306147207 */ /* 0x000fe40004000000 */
[----:B------:R-:W-:-:S07]  /*50b0*/  SEL R19, R19, R6, !P0 ;  /* 0x0000000613137207 */ /* 0x000fce0004000000 */
.L_x_95:
[----:B------:R-:W-:-:S08]  /*50c0*/  NOP ;  /* 0x0000000000007918 */ /* 0x000fd00000000000 */
[----:B------:R-:W0:-:S00]  /*50d0*/  USETMAXREG.DEALLOC.CTAPOOL 0x28 ;  /* 0x00000028000079c8 */ /* 0x000e0000080e0500 */
[----:B0-----:R-:W-:-:S13]  /*50e0*/  ISETP.NE.AND P0, PT, R0, RZ, PT ;  /* 0x000000ff0000720c */ /* 0x001fda0003f05270 */
[----:B------:R-:W-:Y:S05]  /*50f0*/  @P0 EXIT ;  /* 0x000000000000094d */ /* 0x000fea0003800000 */
[----:B------:R-:W-:Y:S01]  /*5100*/  LOP3.LUT P0, RZ, R9, 0xff, RZ, 0xc0, !PT ;  /* 0x000000ff09ff7812 */ /* 0x000fe2000780c0ff */
[----:B------:R-:W-:Y:S02]  /*5110*/  IMAD.MOV.U32 R0, RZ, RZ, 0x1 ;  /* 0x00000001ff007424 */ /* 0x000fe400078e00ff */
[----:B------:R-:W-:-:S10]  /*5120*/  IMAD.MOV.U32 R12, RZ, RZ, RZ ;  /* 0x000000ffff0c7224 */ /* 0x000fd400078e00ff */
[----:B------:R-:W-:Y:S05]  /*5130*/  @!P0 BRA `(.L_x_98) ;  /* 0x0000000c00a08947 */ /* 0x000fea0003800000 */
[----:B------:R-:W0:Y:S01]  /*5140*/  LDC R0, c[0x0][0x28c] ;  /* 0x0000a300ff007b82 */ /* 0x000e220000000800 */
[----:B------:R-:W-:Y:S01]  /*5150*/  LOP3.LUT P0, RZ, R3, 0x1f, RZ, 0xc0, !PT ;  /* 0x0000001f03ff7812 */ /* 0x000fe2000780c0ff */
[----:B------:R-:W-:Y:S01]  /*5160*/  ULDC UR21, c[0x0][0x658] ;  /* 0x0001960000157ab9 */ /* 0x000fe20000000800 */
[----:B------:R-:W-:Y:S01]  /*5170*/  UMOV UR4, 0xffffffff ;  /* 0xffffffff00047882 */ /* 0x000fe20000000000 */
[----:B------:R-:W-:Y:S01]  /*5180*/  BSSY B0, `(.L_x_98) ;  /* 0x00000e3000007945 */ /* 0x000fe20003800000 */
[----:B------:R-:W-:Y:S01]  /*5190*/  USHF.L.U32 UR4, UR4, UR21, URZ ;  /* 0x0000001504047299 */ /* 0x000fe2000800063f */
[C---:B------:R-:W-:Y:S01]  /*51a0*/  ISETP.NE.AND P2, PT, R4.reuse, RZ, PT ;  /* 0x000000ff0400720c */ /* 0x040fe20003f45270 */
[----:B------:R-:W-:Y:S01]  /*51b0*/  IMAD.MOV.U32 R13, RZ, RZ, 0x1 ;  /* 0x00000001ff0d7424 */ /* 0x000fe200078e00ff */
[----:B------:R-:W-:Y:S01]  /*51c0*/  ISETP.NE.OR P0, PT, R4, RZ, !P0 ;  /* 0x000000ff0400720c */ /* 0x000fe20004705670 */
[----:B------:R-:W-:Y:S01]  /*51d0*/  IMAD.MOV.U32 R12, RZ, RZ, RZ ;  /* 0x000000ffff0c7224 */ /* 0x000fe200078e00ff */
[----:B------:R-:W-:Y:S01]  /*51e0*/  LOP3.LUT R11, R18, 0x2, RZ, 0xfc, !PT ;  /* 0x00000002120b7812 */ /* 0x000fe200078efcff */
[----:B------:R-:W-:Y:S01]  /*51f0*/  ULDC UR13, c[0x0][0x600] ;  /* 0x00018000000d7ab9 */ /* 0x000fe20000000800 */
[----:B------:R-:W-:Y:S01]  /*5200*/  UMOV UR5, 0x1 ;  /* 0x0000000100057882 */ /* 0x000fe20000000000 */
[----:B------:R-:W-:-:S02]  /*5210*/  UIADD3 UR13, UR13, -0x1, URZ ;  /* 0xffffffff0d0d7890 */ /* 0x000fc4000fffe03f */
[----:B------:R-:W-:Y:S02]  /*5220*/  USHF.L.U32 UR21, UR5, UR21, URZ ;  /* 0x0000001505157299 */ /* 0x000fe4000800063f */
[----:B------:R-:W-:Y:S01]  /*5230*/  ULOP3.LUT UR29, URZ, UR4, URZ, 0x33, !UPT ;  /* 0x000000043f1d7292 */ /* 0x000fe2000f8e333f */
[----:B------:R-:W-:Y:S01]  /*5240*/  ULDC.64 UR14, c[0x0][0x198] ;  /* 0x00006600000e7ab9 */ /* 0x000fe20000000a00 */
[----:B0-----:R-:W-:-:S05]  /*5250*/  VIADD R0, R0, 0x7f ;  /* 0x0000007f00007836 */ /* 0x001fca0000000000 */
[----:B------:R-:W-:-:S04]  /*5260*/  SHF.R.S32.HI R3, RZ, 0x1f, R0 ;  /* 0x0000001fff037819 */ /* 0x000fc80000011400 */
[----:B------:R-:W-:Y:S02]  /*5270*/  LEA.HI R3, R3, R0, RZ, 0x7 ;  /* 0x0000000003037211 */ /* 0x000fe400078f38ff */
[----:B------:R-:W-:Y:S02]  /*5280*/  MOV R0, 0x1 ;  /* 0x0000000100007802 */ /* 0x000fe40000000f00 */
[----:B------:R-:W-:-:S05]  /*5290*/  SHF.R.S32.HI R3, RZ, 0x7, R3 ;  /* 0x00000007ff037819 */ /* 0x000fca0000011403 */
[----:B------:R-:W-:-:S07]  /*52a0*/  VIADD R10, R3, 0x1 ;  /* 0x00000001030a7836 */ /* 0x000fce0000000000 */
.L_x_110:
[----:B------:R-:W-:-:S03]  /*52b0*/  UMOV UR4, 0xffffffff ;  /* 0xffffffff00047882 */ /* 0x000fc60000000000 */
[----:B------:R-:W-:Y:S05]  /*52c0*/  BRA.DIV UR4, `(.L_x_99) ;  /* 0x0000001204047947 */ /* 0x000fea000b800000 */
[----:B------:R-:W-:-:S13]  /*52d0*/  ELECT P6, URZ, PT ;  /* 0x00000000003f782f */ /* 0x000fda00038c0000 */
.L_x_120:
[----:B------:R-:W0:Y:S01]  /*52e0*/  LDC R4, c[0x0][0x28c] ;  /* 0x0000a300ff047b82 */ /* 0x000e220000000800 */
[----:B------:R-:W-:Y:S01]  /*52f0*/  BSSY B1, `(.L_x_100) ;  /* 0x000005a000017945 */ /* 0x000fe20003800000 */
[----:B0-----:R-:W-:-:S13]  /*5300*/  ISETP.LT.OR P6, PT, R4, 0x1, !P6 ;  /* 0x000000010400780c */ /* 0x001fda00077c1670 */
[----:B------:R-:W-:Y:S05]  /*5310*/  @P6 BRA `(.L_x_101) ;  /* 0x00000004005c6947 */ /* 0x000fea0003800000 */
[----:B------:R-:W-:Y:S02]  /*5320*/  IMAD.SHL.U32 R19, R19, 0x80, RZ ;  /* 0x0000008013137824 */ /* 0x000fe400078e00ff */
[----:B------:R-:W-:Y:S02]  /*5330*/  IMAD.SHL.U32 R20, R20, 0x40, RZ ;  /* 0x0000004014147824 */ /* 0x000fe400078e00ff */
[----:B------:R-:W-:Y:S02]  /*5340*/  IMAD.MOV.U32 R21, RZ, RZ, RZ ;  /* 0x000000ffff157224 */ /* 0x000fe400078e00ff */
[----:B------:R-:W-:Y:S02]  /*5350*/  IMAD.MOV.U32 R4, RZ, RZ, R10 ;  /* 0x000000ffff047224 */ /* 0x000fe400078e000a */
[----:B------:R-:W-:Y:S02]  /*5360*/  IMAD.MOV.U32 R5, RZ, RZ, R0 ;  /* 0x000000ffff057224 */ /* 0x000fe400078e0000 */
[----:B------:R-:W-:-:S07]  /*5370*/  IMAD.MOV.U32 R6, RZ, RZ, R12 ;  /* 0x000000ffff067224 */ /* 0x000fce00078e000c */
.L_x_105:
[----:B------:R-:W0:Y:S01]  /*5380*/  S2R R14, SR_CgaCtaId ;  /* 0x00000000000e7919 */ /* 0x000e220000008800 */
[----:B------:R-:W-:Y:S01]  /*5390*/  MOV R7, 0x400 ;  /* 0x0000040000077802 */ /* 0x000fe20000000f00 */
[----:B------:R-:W1:Y:S03]  /*53a0*/  @!P2 LDC R9, c[0x0][0x500] ;  /* 0x00014000ff09ab82 */ /* 0x000e660000000800 */
[----:B0-----:R-:W-:Y:S02]  /*53b0*/  LEA R15, R14, R7, 0x18 ;  /* 0x000000070e0f7211 */ /* 0x001fe400078ec0ff */
[----:B------:R-:W-:-:S03]  /*53c0*/  SHF.L.U32 R7, R5, 0x1f, RZ ;  /* 0x0000001f05077819 */ /* 0x000fc600000006ff */
[----:B------:R-:W-:-:S04]  /*53d0*/  IMAD R14, R6, 0x8, R15 ;  /* 0x00000008060e7824 */ /* 0x000fc800078e020f */
[----:B------:R-:W0:Y:S02]  /*53e0*/  SYNCS.PHASECHK.TRANS64.TRYWAIT P1, [R14+URZ+0x18], R7 ;  /* 0x000018070e0075a7 */ /* 0x000e24000802017f */
[----:B01----:R-:W-:Y:S05]  /*53f0*/  @!P1 BRA `(.L_x_102) ;  /* 0x0000000c00d89947 */ /* 0x003fea0003800000 */
.L_x_121:
[----:B0-----:R-:W-:Y:S01]  /*5400*/  PRMT R7, R11, 0x9910, RZ ;  /* 0x000099100b077816 */ /* 0x001fe200000000ff */
[----:B------:R0:W-:Y:S03]  /*5410*/  @!P2 SYNCS.ARRIVE.TRANS64 RZ, [R14+URZ], R9 ;  /* 0x000000090effa9a7 */ /* 0x0001e6000800003f */
[----:B------:R-:W-:-:S13]  /*5420*/  ISETP.NE.AND P1, PT, R7, 0x2, PT ;  /* 0x000000020700780c */ /* 0x000fda0003f25270 */
[----:B0-----:R-:W-:Y:S05]  /*5430*/  @P1 BRA `(.L_x_103) ;  /* 0x0000000000041947 */ /* 0x001fea0003800000 */
[----:B------:R-:W-:Y:S01]  /*5440*/  BPT.TRAP 0x1 ;  /* 0x000000040000795c */ /* 0x000fe20000300000 */
.L_x_103:
[----:B------:R-:W-:Y:S05]  /*5450*/  @P0 BRA `(.L_x_104) ;  /* 0x0000000000040947 */ /* 0x000fea0003800000 */
[----:B------:R-:W-:Y:S01]  /*5460*/  BPT.TRAP 0x1 ;  /* 0x000000040000795c */ /* 0x000fe20000300000 */
.L_x_104:
[----:B------:R-:W-:Y:S01]  /*5470*/  R2UR UR56, R15 ;  /* 0x000000000f3872ca */ /* 0x000fe200000e0000 */
[C---:B------:R-:W-:Y:S01]  /*5480*/  IMAD R15, R6.reuse, 0x10000, R15 ;  /* 0x00010000060f7824 */ /* 0x040fe200078e020f */
[----:B------:R-:W-:Y:S01]  /*5490*/  R2UR UR10, R21 ;  /* 0x00000000150a72ca */ /* 0x000fe200000e0000 */
[----:B------:R-:W-:Y:S01]  /*54a0*/  UIADD3 UR22, UP0, UR14, 0xf0, URZ ;  /* 0x000000f00e167890 */ /* 0x000fe2000ff1e03f */
[----:B------:R-:W-:Y:S01]  /*54b0*/  R2UR UR16, R6 ;  /* 0x00000000061072ca */ /* 0x000fe200000e0000 */
[----:B------:R-:W-:Y:S01]  /*54c0*/  VIADD R4, R4, 0xffffffff ;  /* 0xffffffff04047836 */ /* 0x000fe20000000000 */
[----:B------:R-:W-:Y:S01]  /*54d0*/  R2UR UR32, R15 ;  /* 0x000000000f2072ca */ /* 0x000fe200000e0000 */
[----:B------:R-:W-:Y:S01]  /*54e0*/  UIADD3.X UR23, URZ, UR15, URZ, UP0, !UPT ;  /* 0x0000000f3f177290 */ /* 0x000fe200087fe43f */
[----:B------:R-:W-:Y:S01]  /*54f0*/  R2UR UR9, R14 ;  /* 0x000000000e0972ca */ /* 0x000fe200000e0000 */
[----:B------:R-:W-:Y:S01]  /*5500*/  UIADD3 UR6, UP1, UR14, 0x1f0, URZ ;  /* 0x000001f00e067890 */ /* 0x000fe2000ff3e03f */
[----:B------:R-:W-:Y:S01]  /*5510*/  R2UR UR11, R19 ;  /* 0x00000000130b72ca */ /* 0x000fe200000e0000 */
[----:B------:R-:W-:Y:S01]  /*5520*/  UMOV UR4, 0x0 ;  /* 0x0000000000047882 */ /* 0x000fe20000000000 */
[----:B------:R-:W-:Y:S01]  /*5530*/  R2UR UR12, R8 ;  /* 0x00000000080c72ca */ /* 0x000fe200000e0000 */
[----:B------:R-:W-:Y:S01]  /*5540*/  UIADD3 UR56, UR56, 0x30100, URZ ;  /* 0x0003010038387890 */ /* 0x000fe2000fffe03f */
[----:B------:R-:W-:Y:S01]  /*5550*/  R2UR UR59, R20 ;  /* 0x00000000143b72ca */ /* 0x000fe200000e0000 */
[----:B------:R-:W-:Y:S01]  /*5560*/  UIADD3 UR50, UR10, 0x20, URZ ;  /* 0x000000200a327890 */ /* 0x000fe2000fffe03f */
[----:B------:R-:W-:Y:S01]  /*5570*/  ISETP.GT.AND P3, PT, R4, 0x1, PT ;  /* 0x000000010400780c */ /* 0x000fe20003f64270 */
[----:B------:R-:W-:Y:S01]  /*5580*/  ULEA UR56, UR16, UR56, 0xf ;  /* 0x0000003810387291 */ /* 0x000fe2000f8e783f */
[----:B------:R-:W-:Y:S01]  /*5590*/  VIADD R6, R6, 0x1 ;  /* 0x0000000106067836 */ /* 0x000fe20000000000 */
[----:B------:R-:W-:Y:S01]  /*55a0*/  UIADD3 UR8, UR32, 0x100, URZ ;  /* 0x0000010020087890 */ /* 0x000fe2000fffe03f */
[----:B------:R-:W-:Y:S01]  /*55b0*/  VIADD R21, R21, 0x80 ;  /* 0x0000008015157836 */ /* 0x000fe20000000000 */
[----:B------:R-:W-:-:S02]  /*55c0*/  UIADD3 UR48, UR32, 0x4100, URZ ;  /* 0x0000410020307890 */ /* 0x000fc4000fffe03f */
[----:B------:R-:W-:Y:S01]  /*55d0*/  UIADD3 UR42, UR10, 0x40, URZ ;  /* 0x000000400a2a7890 */ /* 0x000fe2000fffe03f */
[C---:B------:R-:W-:Y:S01]  /*55e0*/  ISETP.NE.AND P1, PT, R6.reuse, 0x3, PT ;  /* 0x000000030600780c */ /* 0x040fe20003f25270 */
[----:B------:R-:W-:Y:S02]  /*55f0*/  UIADD3 UR40, UR32, 0x8100, URZ ;  /* 0x0000810020287890 */ /* 0x000fe4000fffe03f */
[----:B------:R-:W-:Y:S01]  /*5600*/  UIADD3 UR34, UR10, 0x60, URZ ;  /* 0x000000600a227890 */ /* 0x000fe2000fffe03f */
[----:B------:R-:W-:Y:S01]  /*5610*/  SEL R14, RZ, 0x1, P1 ;  /* 0x00000001ff0e7807 */ /* 0x000fe20000800000 */
[----:B------:R-:W-:Y:S01]  /*5620*/  UIADD3 UR32, UR32, 0xc100, URZ ;  /* 0x0000c10020207890 */ /* 0x000fe2000fffe03f */
[----:B------:R-:W-:Y:S01]  /*5630*/  SEL R6, R6, RZ, P1 ;  /* 0x000000ff06067207 */ /* 0x000fe20000800000 */
[----:B------:R-:W-:Y:S01]  /*5640*/  UMOV UR5, 0x10000000 ;  /* 0x1000000000057882 */ /* 0x000fe20000000000 */
[----:B------:R-:W-:Y:S01]  /*5650*/  UIADD3.X UR7, URZ, UR15, URZ, UP1, !UPT ;  /* 0x0000000f3f077290 */ /* 0x000fe20008ffe43f */
[----:B------:R0:W-:Y:S01]  /*5660*/  UTMALDG.3D [UR8], [UR22], desc[UR4] ;  /* 0x00000408160075b4 */ /* 0x0001e20008011000 */
[----:B------:R-:W-:Y:S01]  /*5670*/  UIADD3 UR24, UR56, 0x2000, URZ ;  /* 0x0000200038187890 */ /* 0x000fe2000fffe03f */
[----:B------:R-:W-:Y:S01]  /*5680*/  LOP3.LUT R5, R5, R14, RZ, 0x3c, !PT ;  /* 0x0000000e05057212 */ /* 0x000fe200078e3cff */
[----:B------:R-:W-:Y:S01]  /*5690*/  UIADD3 UR16, UR56, 0x4000, URZ ;  /* 0x0000400038107890 */ /* 0x000fe2000fffe03f */
[----:B------:R-:W-:Y:S01]  /*56a0*/  UMOV UR49, UR9 ;  /* 0x0000000900317c82 */ /* 0x000fe20008000000 */
        /* <DEDUP_REMOVED lines=8> */
[----:B------:R1:W-:Y:S01]  /*5730*/  UTMALDG.3D [UR48], [UR22], desc[UR4] ;  /* 0x00000430160075b4 */ /* 0x0003e20008011000 */
        /* <DEDUP_REMOVED lines=9> */
[----:B0-----:R-:W-:Y:S01]  /*57d0*/  UIADD3 UR8, UR56, 0x6000, URZ ;  /* 0x0000600038087890 */ /* 0x001fe2000fffe03f */
[----:B------:R-:W-:Y:S01]  /*57e0*/  UMOV UR19, UR59 ;  /* 0x0000003b00137c82 */ /* 0x000fe20008000000 */
[----:B------:R-:W-:Y:S01]  /*57f0*/  UMOV UR20, UR12 ;  /* 0x0000000c00147c82 */ /* 0x000fe20008000000 */
[----:B------:R-:W-:Y:S01]  /*5800*/  UMOV UR18, UR42 ;  /* 0x0000002a00127c82 */ /* 0x000fe20008000000 */
[----:B------:R-:W-:Y:S01]  /*5810*/  UMOV UR11, UR59 ;  /* 0x0000003b000b7c82 */ /* 0x000fe20008000000 */
[----:B------:R1:W-:Y:S01]  /*5820*/  UTMALDG.3D [UR32], [UR22], desc[UR4] ;  /* 0x00000420160075b4 */ /* 0x0003e20008011000 */
[----:B------:R-:W-:Y:S01]  /*5830*/  UMOV UR10, UR34 ;  /* 0x00000022000a7c82 */ /* 0x000fe20008000000 */
[----:B------:R1:W-:Y:S01]  /*5840*/  UTMALDG.3D [UR56], [UR6], desc[UR4] ;  /* 0x00000438060075b4 */ /* 0x0003e20008011000 */
[----:B------:R1:W-:Y:S01]  /*5850*/  UTMALDG.3D [UR24], [UR6], desc[UR4] ;  /* 0x00000418060075b4 */ /* 0x0003e20008011000 */
[----:B------:R1:W-:Y:S01]  /*5860*/  UTMALDG.3D [UR16], [UR6], desc[UR4] ;  /* 0x00000410060075b4 */ /* 0x0003e20008011000 */
[----:B------:R1:W-:Y:S02]  /*5870*/  UTMALDG.3D [UR8], [UR6], desc[UR4] ;  /* 0x00000408060075b4 */ /* 0x0003e40008011000 */
[----:B-1----:R-:W-:Y:S05]  /*5880*/  @P3 BRA `(.L_x_105) ;  /* 0xfffffff800bc3947 */ /* 0x002fea000383ffff */
.L_x_101:
[----:B------:R-:W-:Y:S05]  /*5890*/  BSYNC B1 ;  /* 0x0000000000017941 */ /* 0x000fea0003800000 */
.L_x_100:
[----:B------:R-:W-:Y:S01]  /*58a0*/  LOP3.LUT P3, RZ, R13, 0xff, RZ, 0xc0, !PT ;  /* 0x000000ff0dff7812 */ /* 0x000fe2000786c0ff */
[----:B------:R-:W-:Y:S01]  /*58b0*/  IMAD.IADD R12, R3, 0x1, R12 ;  /* 0x00000001030c7824 */ /* 0x000fe200078e020c */
[----:B------:R-:W-:Y:S01]  /*58c0*/  IADD3 R16, P4, R16, UR38, RZ ;  /* 0x0000002610107c10 */ /* 0x000fe2000ff9e0ff */
[----:B------:R-:W-:Y:S01]  /*58d0*/  ULDC.64 UR4, c[0x0][0x650] ;  /* 0x0001940000047ab9 */ /* 0x000fe20000000a00 */
[----:B------:R-:W-:Y:S01]  /*58e0*/  BSSY B1, `(.L_x_106) ;  /* 0x000006a000017945 */ /* 0x000fe20003800000 */
[----:B------:R-:W-:Y:S01]  /*58f0*/  IMAD.MOV.U32 R19, RZ, RZ, -0x1 ;  /* 0xffffffffff137424 */ /* 0x000fe200078e00ff */
[----:B------:R-:W-:Y:S01]  /*5900*/  ISETP.GT.U32.AND P1, PT, R12, 0x2, PT ;  /* 0x000000020c00780c */ /* 0x000fe20003f24070 */
[----:B------:R-:W-:Y:S01]  /*5910*/  IMAD.MOV.U32 R20, RZ, RZ, -0x1 ;  /* 0xffffffffff147424 */ /* 0x000fe200078e00ff */
[----:B------:R-:W-:Y:S01]  /*5920*/  IADD3.X R17, R17, UR37, RZ, P4, !PT ;  /* 0x0000002511117c10 */ /* 0x000fe2000a7fe4ff */
[----:B------:R-:W-:Y:S01]  /*5930*/  IMAD.MOV.U32 R8, RZ, RZ, -0x1 ;  /* 0xffffffffff087424 */ /* 0x000fe200078e00ff */
[----:B------:R-:W-:-:S02]  /*5940*/  ISETP.LT.U32.AND P1, PT, R3, 0x3, P1 ;  /* 0x000000030300780c */ /* 0x000fc40000f21070 */
[----:B------:R-:W-:Y:S01]  /*5950*/  PRMT R13, RZ, 0x7610, R13 ;  /* 0x00007610ff0d7816 */ /* 0x000fe2000000000d */
[----:B------:R-:W0:Y:S01]  /*5960*/  @P3 S2R R5, SR_CgaCtaId ;  /* 0x0000000000053919 */ /* 0x000e220000008800 */
[----:B------:R-:W-:-:S04]  /*5970*/  @P3 MOV R4, 0x400 ;  /* 0x0000040000043802 */ /* 0x000fc80000000f00 */
[----:B0-----:R-:W-:Y:S01]  /*5980*/  @P3 LEA R6, R5, R4, 0x18 ;  /* 0x0000000405063211 */ /* 0x001fe200078ec0ff */
[----:B------:R-:W-:-:S03]  /*5990*/  IMAD.WIDE.U32 R4, R12, -0x55555555, RZ ;  /* 0xaaaaaaab0c047825 */ /* 0x000fc600078e00ff */
[----:B------:R0:W-:Y:S01]  /*59a0*/  @P3 SYNCS.ARRIVE.TRANS64.A1T0 RZ, [R6+URZ+0x48], RZ ;  /* 0x000048ff06ff39a7 */ /* 0x0001e2000810003f */
[----:B------:R-:W-:Y:S02]  /*59b0*/  ISETP.GE.U32.AND P3, PT, R3, 0x3, PT ;  /* 0x000000030300780c */ /* 0x000fe40003f66070 */
[----:B------:R-:W-:Y:S02]  /*59c0*/  SHF.R.U32.HI R7, RZ, 0x1, R5 ;  /* 0x00000001ff077819 */ /* 0x000fe40000011605 */
[----:B------:R-:W-:Y:S02]  /*59d0*/  SEL R5, RZ, 0x1, !P1 ;  /* 0x00000001ff057807 */ /* 0x000fe40004800000 */
[----:B------:R-:W-:Y:S01]  /*59e0*/  ISETP.GE.U32.AND P1, PT, R16, UR4, PT ;  /* 0x0000000410007c0c */ /* 0x000fe2000bf26070 */
[----:B------:R-:W-:Y:S01]  /*59f0*/  IMAD R12, R7, -0x3, R12 ;  /* 0xfffffffd070c7824 */ /* 0x000fe200078e020c */
[----:B------:R-:W-:Y:S02]  /*5a00*/  LOP3.LUT R0, R0, R5, RZ, 0x3c, !PT ;  /* 0x0000000500007212 */ /* 0x000fe400078e3cff */
[----:B------:R-:W-:-:S02]  /*5a10*/  ISETP.GE.U32.AND.EX P1, PT, R17, UR5, PT, P1 ;  /* 0x0000000511007c0c */ /* 0x000fc4000bf26110 */
[----:B------:R-:W-:Y:S02]  /*5a20*/  PRMT R4, RZ, 0x7610, R4 ;  /* 0x00007610ff047816 */ /* 0x000fe40000000004 */
[----:B------:R-:W-:-:S09]  /*5a30*/  @P3 LOP3.LUT R0, R0, 0x1, R7, 0x78, !PT ;  /* 0x0000000100003812 */ /* 0x000fd200078e7807 */
[----:B0-----:R-:W-:Y:S05]  /*5a40*/  @P1 BRA `(.L_x_107) ;  /* 0x00000004004c1947 */ /* 0x001fea0003800000 */
[----:B------:R-:W-:Y:S01]  /*5a50*/  ULDC.64 UR4, c[0x0][0x628] ;  /* 0x00018a0000047ab9 */ /* 0x000fe20000000a00 */
[----:B------:R-:W0:Y:S01]  /*5a60*/  S2R R15, SR_CTAID.X ;  /* 0x00000000000f7919 */ /* 0x000e220000002500 */
[----:B------:R-:W-:Y:S01]  /*5a70*/  ISETP.NE.U32.AND P1, PT, RZ, UR4, PT ;  /* 0x00000004ff007c0c */ /* 0x000fe2000bf25070 */
[----:B------:R-:W-:Y:S01]  /*5a80*/  ULDC UR7, c[0x0][0x630] ;  /* 0x00018c0000077ab9 */ /* 0x000fe20000000800 */
[----:B------:R-:W-:Y:S01]  /*5a90*/  IMAD.MOV.U32 R4, RZ, RZ, R16 ;  /* 0x000000ffff047224 */ /* 0x000fe200078e0010 */
[----:B------:R-:W1:Y:S01]  /*5aa0*/  S2R R14, SR_CTAID.Y ;  /* 0x00000000000e7919 */ /* 0x000e620000002600 */
[----:B------:R-:W-:Y:S01]  /*5ab0*/  ISETP.NE.AND.EX P1, PT, RZ, UR5, PT, P1 ;  /* 0x00000005ff007c0c */ /* 0x000fe2000bf25310 */
[----:B------:R-:W-:-:S12]  /*5ac0*/  IMAD.MOV.U32 R5, RZ, RZ, R17 ;  /* 0x000000ffff057224 */ /* 0x000fd800078e0011 */
[----:B------:R-:W-:Y:S05]  /*5ad0*/  @!P1 BRA `(.L_x_108) ;  /* 0x0000000000289947 */ /* 0x000fea0003800000 */
[----:B------:R-:W-:Y:S02]  /*5ae0*/  ULDC UR6, c[0x0][0x634] ;  /* 0x00018d0000067ab9 */ /* 0x000fe40000000800 */
[----:B------:R-:W-:-:S05]  /*5af0*/  IADD3 R9, P1, R16, UR6, RZ ;  /* 0x0000000610097c10 */ /* 0x000fca000ff3e0ff */
[----:B------:R-:W-:-:S04]  /*5b00*/  IMAD.X R19, RZ, RZ, R17, P1 ;  /* 0x000000ffff137224 */ /* 0x000fc800008e0611 */
[----:B------:R-:W-:-:S04]  /*5b10*/  IMAD.WIDE.U32 R6, R19, UR4, RZ ;  /* 0x0000000413067c25 */ /* 0x000fc8000f8e00ff */
[----:B------:R-:W-:-:S04]  /*5b20*/  IMAD.WIDE.U32 R6, P1, R9, UR5, R6 ;  /* 0x0000000509067c25 */ /* 0x000fc8000f820006 */
[----:B------:R-:W-:-:S04]  /*5b30*/  IMAD.WIDE.U32 R8, R9, UR4, RZ ;  /* 0x0000000409087c25 */ /* 0x000fc8000f8e00ff */
[----:B------:R-:W-:Y:S01]  /*5b40*/  IMAD.X R5, RZ, RZ, RZ, P1 ;  /* 0x000000ffff057224 */ /* 0x000fe200008e06ff */
[----:B------:R-:W-:Y:S01]  /*5b50*/  IADD3 RZ, P1, R9, R6, RZ ;  /* 0x0000000609ff7210 */ /* 0x000fe20007f3e0ff */
[----:B------:R-:W-:-:S04]  /*5b60*/  IMAD.MOV.U32 R4, RZ, RZ, R7 ;  /* 0x000000ffff047224 */ /* 0x000fc800078e0007 */
[----:B------:R-:W-:-:S08]  /*5b70*/  IMAD.WIDE.U32.X R4, R19, UR5, R4, P1 ;  /* 0x0000000513047c25 */ /* 0x000fd000088e0404 */
.L_x_108:
[--C-:B------:R-:W-:Y:S01]  /*5b80*/  SHF.R.U64 R8, R4, UR7, R5.reuse ;  /* 0x0000000704087c19 */ /* 0x100fe20008001205 */
[----:B------:R-:W-:Y:S01]  /*5b90*/  ULDC.64 UR4, c[0x0][0x620] ;  /* 0x0001880000047ab9 */ /* 0x000fe20000000a00 */
[----:B------:R-:W-:Y:S01]  /*5ba0*/  SHF.R.U32.HI R4, RZ, UR7, R5 ;  /* 0x00000007ff047c19 */ /* 0x000fe20008011605 */
[----:B------:R-:W2:Y:S01]  /*5bb0*/  LDC R24, c[0x0][0x144] ;  /* 0x00005100ff187b82 */ /* 0x000ea20000000800 */
[----:B------:R-:W-:Y:S01]  /*5bc0*/  IADD3 R7, P1, RZ, -R8, RZ ;  /* 0x80000008ff077210 */ /* 0x000fe20007f3e0ff */
[----:B------:R-:W-:Y:S01]  /*5bd0*/  ULDC.64 UR8, c[0x0][0x640] ;  /* 0x0001900000087ab9 */ /* 0x000fe20000000a00 */
[----:B0-----:R-:W-:Y:S01]  /*5be0*/  I2FP.F32.U32 R9, R15 ;  /* 0x0000000f00097245 */ /* 0x001fe20000201000 */
[----:B------:R-:W-:Y:S02]  /*5bf0*/  ULDC UR6, c[0x0][0x608] ;  /* 0x0001820000067ab9 */ /* 0x000fe40000000800 */
[----:B------:R-:W-:Y:S01]  /*5c00*/  IMAD.X R4, RZ, RZ, ~R4, P1 ;  /* 0x000000ffff047224 */ /* 0x000fe200008e0e04 */
[----:B------:R-:W-:Y:S01]  /*5c10*/  ISETP.NE.U32.AND P1, PT, RZ, UR8, PT ;  /* 0x00000008ff007c0c */ /* 0x000fe2000bf25070 */
[----:B------:R-:W0:Y:S02]  /*5c20*/  LDC R21, c[0x0][0x148] ;  /* 0x00005200ff157b82 */ /* 0x000e240000000800 */
[----:B------:R-:W-:Y:S01]  /*5c30*/  IMAD R6, R4, UR4, RZ ;  /* 0x0000000404067c24 */ /* 0x000fe2000f8e02ff */
[----:B------:R-:W-:Y:S01]  /*5c40*/  ISETP.NE.AND.EX P1, PT, RZ, UR9, PT, P1 ;  /* 0x00000009ff007c0c */ /* 0x000fe2000bf25310 */
[----:B------:R-:W-:Y:S01]  /*5c50*/  IMAD.WIDE.U32 R4, R7, UR4, R16 ;  /* 0x0000000407047c25 */ /* 0x000fe2000f8e0010 */
[----:B------:R-:W-:-:S03]  /*5c60*/  ULDC UR4, c[0x0][0x150] ;  /* 0x0000540000047ab9 */ /* 0x000fc60000000800 */
[----:B------:R-:W-:Y:S02]  /*5c70*/  IMAD R7, R7, UR5, R6 ;  /* 0x0000000507077c24 */ /* 0x000fe4000f8e0206 */
[----:B------:R-:W-:Y:S01]  /*5c80*/  FMUL R6, R9, UR4 ;  /* 0x0000000409067c20 */ /* 0x000fe20008400000 */
[----:B------:R-:W-:Y:S01]  /*5c90*/  ULDC UR4, c[0x0][0x618] ;  /* 0x0001860000047ab9 */ /* 0x000fe20000000800 */
[----:B------:R-:W-:Y:S01]  /*5ca0*/  ULDC UR5, c[0x0][0x154] ;  /* 0x0000550000057ab9 */ /* 0x000fe20000000800 */
[----:B------:R-:W-:-:S03]  /*5cb0*/  IMAD.IADD R5, R5, 0x1, R7 ;  /* 0x0000000105057824 */ /* 0x000fc600078e0207 */
[----:B------:R-:W3:Y:S02]  /*5cc0*/  F2I.U32.TRUNC.NTZ R6, R6 ;  /* 0x0000000600067305 */ /* 0x000ee4000020f000 */
[----:B------:R-:W-:Y:S02]  /*5cd0*/  SHF.R.U64 R9, R4, UR4, R5 ;  /* 0x0000000404097c19 */ /* 0x000fe40008001205 */
[----:B-1----:R-:W-:-:S05]  /*5ce0*/  I2FP.F32.U32 R4, R14 ;  /* 0x0000000e00047245 */ /* 0x002fca0000201000 */
[----:B------:R-:W-:Y:S01]  /*5cf0*/  FMUL R22, R4, UR5 ;  /* 0x0000000504167c20 */ /* 0x000fe20008400000 */
[----:B------:R-:W-:Y:S01]  /*5d00*/  SHF.R.U32.HI R4, RZ, UR4, R5 ;  /* 0x00000004ff047c19 */ /* 0x000fe20008011605 */
[----:B------:R-:W-:-:S03]  /*5d10*/  ULDC UR4, c[0x0][0x658] ;  /* 0x0001960000047ab9 */ /* 0x000fc60000000800 */
[--C-:B------:R-:W-:Y:S01]  /*5d20*/  SHF.R.U64 R20, R9, UR6, R4.reuse ;  /* 0x0000000609147c19 */ /* 0x100fe20008001204 */
[----:B------:R-:W1:Y:S01]  /*5d30*/  F2I.U32.TRUNC.NTZ R22, R22 ;  /* 0x0000001600167305 */ /* 0x000e62000020f000 */
[----:B------:R-:W-:Y:S01]  /*5d40*/  SHF.R.U32.HI R5, RZ, UR6, R4 ;  /* 0x00000006ff057c19 */ /* 0x000fe20008011604 */
[----:B---3--:R-:W-:-:S03]  /*5d50*/  IMAD.MOV R6, RZ, RZ, -R6 ;  /* 0x000000ffff067224 */ /* 0x008fc600078e0a06 */
[----:B------:R-:W-:Y:S01]  /*5d60*/  SHF.R.U64 R19, R20, UR4, R5 ;  /* 0x0000000414137c19 */ /* 0x000fe20008001205 */
[----:B--2---:R-:W-:Y:S01]  /*5d70*/  IMAD R15, R24, R6, R15 ;  /* 0x00000006180f7224 */ /* 0x004fe200078e020f */
[----:B------:R-:W-:-:S03]  /*5d80*/  SHF.R.U32.HI R23, RZ, UR4, R5 ;  /* 0x00000004ff177c19 */ /* 0x000fc60008011605 */
[----:B------:R-:W-:Y:S02]  /*5d90*/  IMAD.MOV.U32 R4, RZ, RZ, R19 ;  /* 0x000000ffff047224 */ /* 0x000fe400078e0013 */
[----:B------:R-:W-:Y:S01]  /*5da0*/  IMAD.MOV.U32 R5, RZ, RZ, R23 ;  /* 0x000000ffff057224 */ /* 0x000fe200078e0017 */
[----:B-1----:R-:W-:Y:S06]  /*5db0*/  @!P1 BRA `(.L_x_109) ;  /* 0x0000000000289947 */ /* 0x002fec0003800000 */
[----:B------:R-:W-:Y:S02]  /*5dc0*/  ULDC UR4, c[0x0][0x64c] ;  /* 0x0001930000047ab9 */ /* 0x000fe40000000800 */
[----:B------:R-:W-:-:S05]  /*5dd0*/  IADD3 R5, P1, R19, UR4, RZ ;  /* 0x0000000413057c10 */ /* 0x000fca000ff3e0ff */
[----:B------:R-:W-:-:S04]  /*5de0*/  IMAD.X R23, RZ, RZ, R23, P1 ;  /* 0x000000ffff177224 */ /* 0x000fc800008e0617 */
[----:B------:R-:W-:-:S04]  /*5df0*/  IMAD.WIDE.U32 R6, R23, UR8, RZ ;  /* 0x0000000817067c25 */ /* 0x000fc8000f8e00ff */
[----:B------:R-:W-:-:S04]  /*5e00*/  IMAD.WIDE.U32 R6, P1, R5, UR9, R6 ;  /* 0x0000000905067c25 */ /* 0x000fc8000f820006 */
[----:B------:R-:W-:-:S04]  /*5e10*/  IMAD.WIDE.U32 R4, R5, UR8, RZ ;  /* 0x0000000805047c25 */ /* 0x000fc8000f8e00ff */
[----:B------:R-:W-:Y:S01]  /*5e20*/  IMAD.MOV.U32 R4, RZ, RZ, R7 ;  /* 0x000000ffff047224 */ /* 0x000fe200078e0007 */
[----:B------:R-:W-:Y:S01]  /*5e30*/  IADD3 RZ, P3, R5, R6, RZ ;  /* 0x0000000605ff7210 */ /* 0x000fe20007f7e0ff */
[----:B------:R-:W-:-:S04]  /*5e40*/  IMAD.X R5, RZ, RZ, RZ, P1 ;  /* 0x000000ffff057224 */ /* 0x000fc800008e06ff */
[----:B------:R-:W-:-:S08]  /*5e50*/  IMAD.WIDE.U32.X R4, R23, UR9, R4, P3 ;  /* 0x0000000917047c25 */ /* 0x000fd000098e0404 */
.L_x_109:
[----:B------:R-:W-:Y:S01]  /*5e60*/  ISETP.NE.AND P1, PT, R2, 0x1, PT ;  /* 0x000000010200780c */ /* 0x000fe20003f25270 */
[----:B------:R-:W-:Y:S01]  /*5e70*/  ULDC UR4, c[0x0][0x648] ;  /* 0x0001920000047ab9 */ /* 0x000fe20000000800 */
[----:B------:R-:W-:Y:S01]  /*5e80*/  LOP3.LUT R20, R20, UR29, RZ, 0xc0, !PT ;  /* 0x0000001d14147c12 */ /* 0x000fe2000f8ec0ff */
[----:B------:R-:W-:Y:S01]  /*5e90*/  IMAD.MOV R22, RZ, RZ, -R22 ;  /* 0x000000ffff167224 */ /* 0x000fe200078e0a16 */
[----:B------:R-:W-:Y:S01]  /*5ea0*/  SHF.R.U64 R5, R4, UR4, R5 ;  /* 0x0000000404057c19 */ /* 0x000fe20008001205 */
[----:B------:R-:W-:Y:S01]  /*5eb0*/  ULDC UR4, c[0x0][0x638] ;  /* 0x00018e0000047ab9 */ /* 0x000fe20000000800 */
[----:B------:R-:W-:Y:S01]  /*5ec0*/  LOP3.LUT R6, R9, UR13, RZ, 0xc0, !PT ;  /* 0x0000000d09067c12 */ /* 0x000fe2000f8ec0ff */
[----:B------:R-:W-:Y:S02]  /*5ed0*/  ULDC UR5, c[0x0][0x610] ;  /* 0x0001840000057ab9 */ /* 0x000fe40000000800 */
[----:B------:R-:W-:Y:S02]  /*5ee0*/  IMAD.MOV R4, RZ, RZ, -R5 ;  /* 0x000000ffff047224 */ /* 0x000fe400078e0a05 */
[----:B------:R-:W-:-:S02]  /*5ef0*/  IMAD R20, R5, UR21, R20 ;  /* 0x0000001505147c24 */ /* 0x000fc4000f8e0214 */
[----:B0-----:R-:W-:Y:S02]  /*5f00*/  @P1 IMAD R15, R21, R22, R14 ;  /* 0x00000016150f1224 */ /* 0x001fe400078e020e */
[----:B------:R-:W-:Y:S01]  /*5f10*/  IMAD R19, R4, UR4, R19 ;  /* 0x0000000404137c24 */ /* 0x000fe2000f8e0213 */
[----:B------:R-:W-:Y:S01]  /*5f20*/  ULDC UR4, c[0x0][0x600] ;  /* 0x0001800000047ab9 */ /* 0x000fe20000000800 */
[----:B------:R-:W-:Y:S02]  /*5f30*/  IMAD R15, R20, UR5, R15 ;  /* 0x00000005140f7c24 */ /* 0x000fe4000f8e020f */
[----:B------:R-:W-:Y:S02]  /*5f40*/  IMAD R6, R19, UR4, R6 ;  /* 0x0000000413067c24 */ /* 0x000fe4000f8e0206 */
[----:B------:R-:W-:-:S03]  /*5f50*/  IMAD.MOV.U32 R4, RZ, RZ, 0x1 ;  /* 0x00000001ff047424 */ /* 0x000fc600078e00ff */
[----:B------:R-:W-:Y:S02]  /*5f60*/  SEL R20, R6, R15, !P1 ;  /* 0x0000000f06147207 */ /* 0x000fe40004800000 */
[----:B------:R-:W-:-:S07]  /*5f70*/  SEL R19, R15, R6, !P1 ;  /* 0x000000060f137207 */ /* 0x000fce0004800000 */
.L_x_107:
[----:B------:R-:W-:Y:S05]  /*5f80*/  BSYNC B1 ;  /* 0x0000000000017941 */ /* 0x000fea0003800000 */
.L_x_106:
[----:B------:R-:W-:-:S13]  /*5f90*/  LOP3.LUT P1, RZ, R4, 0xff, RZ, 0xc0, !PT ;  /* 0x000000ff04ff7812 */ /* 0x000fda000782c0ff */
[----:B------:R-:W-:Y:S05]  /*5fa0*/  @P1 BRA `(.L_x_110) ;  /* 0xfffffff000c01947 */ /* 0x000fea000383ffff */
[----:B------:R-:W-:Y:S05]  /*5fb0*/  BSYNC B0 ;  /* 0x0000000000007941 */ /* 0x000fea0003800000 */
.L_x_98:
[----:B------:R-:W-:-:S03]  /*5fc0*/  UMOV UR4, 0xffffffff ;  /* 0xffffffff00047882 */ /* 0x000fc60000000000 */
[----:B------:R-:W-:Y:S05]  /*5fd0*/  BRA.DIV UR4, `(.L_x_111) ;  /* 0x0000000204f47947 */ /* 0x000fea000b800000 */
[----:B------:R-:W-:-:S13]  /*5fe0*/  ELECT P6, URZ, PT ;  /* 0x00000000003f782f */ /* 0x000fda00038c0000 */
.L_x_124:
[----:B------:R-:W-:Y:S04]  /*5ff0*/  BSSY B0, `(.L_x_112) ;  /* 0x0000022000007945 */ /* 0x000fe80003800000 */
[----:B------:R-:W-:Y:S05]  /*6000*/  @!P6 BRA `(.L_x_113) ;  /* 0x000000000080e947 */ /* 0x000fea0003800000 */
[----:B------:R-:W-:-:S04]  /*6010*/  LOP3.LUT R18, R18, 0x2, RZ, 0xfc, !PT ;  /* 0x0000000212127812 */ /* 0x000fc800078efcff */
[----:B------:R-:W-:-:S13]  /*6020*/  ISETP.NE.AND P0, PT, R18, 0x3, PT ;  /* 0x000000031200780c */ /* 0x000fda0003f05270 */
[----:B------:R-:W-:Y:S05]  /*6030*/  @!P0 BRA `(.L_x_114) ;  /* 0x0000000000048947 */ /* 0x000fea0003800000 */
[----:B------:R-:W-:Y:S01]  /*6040*/  BPT.TRAP 0x1 ;  /* 0x000000040000795c */ /* 0x000fe20000300000 */
.L_x_114:
[----:B------:R-:W0:Y:S01]  /*6050*/  S2R R3, SR_CgaCtaId ;  /* 0x0000000000037919 */ /* 0x000e220000008800 */
[----:B------:R-:W-:-:S04]  /*6060*/  MOV R2, 0x400 ;  /* 0x0000040000027802 */ /* 0x000fc80000000f00 */
[----:B0-----:R-:W-:Y:S02]  /*6070*/  LEA R3, R3, R2, 0x18 ;  /* 0x0000000203037211 */ /* 0x001fe400078ec0ff */
[----:B------:R-:W-:-:S03]  /*6080*/  SHF.L.U32 R2, R0, 0x1f, RZ ;  /* 0x0000001f00027819 */ /* 0x000fc600000006ff */
[----:B------:R-:W-:-:S04]  /*6090*/  VIADD R3, R3, 0x18 ;  /* 0x0000001803037836 */ /* 0x000fc80000000000 */
[C---:B------:R-:W-:Y:S02]  /*60a0*/  IMAD R7, R12.reuse, 0x8, R3 ;  /* 0x000000080c077824 */ /* 0x040fe400078e0203 */
[----:B------:R-:W-:Y:S02]  /*60b0*/  VIADD R12, R12, 0x1 ;  /* 0x000000010c0c7836 */ /* 0x000fe40000000000 */
[----:B------:R-:W0:Y:S03]  /*60c0*/  SYNCS.PHASECHK.TRANS64.TRYWAIT P0, [R7+URZ], R2 ;  /* 0x00000002070075a7 */ /* 0x000e26000800017f */
[----:B------:R-:W-:-:S04]  /*60d0*/  ISETP.NE.AND P1, PT, R12, 0x3, PT ;  /* 0x000000030c00780c */ /* 0x000fc80003f25270 */
[----:B------:R-:W-:Y:S02]  /*60e0*/  SEL R5, RZ, 0x1, P1 ;  /* 0x00000001ff057807 */ /* 0x000fe40000800000 */
[----:B------:R-:W-:Y:S02]  /*60f0*/  SEL R12, R12, RZ, P1 ;  /* 0x000000ff0c0c7207 */ /* 0x000fe40000800000 */
[----:B------:R-:W-:-:S03]  /*6100*/  LOP3.LUT R5, R0, R5, RZ, 0x3c, !PT ;  /* 0x0000000500057212 */ /* 0x000fc600078e3cff */
[----:B------:R-:W-:Y:S01]  /*6110*/  IMAD R9, R12, 0x8, R3 ;  /* 0x000000080c097824 */ /* 0x000fe200078e0203 */
[----:B------:R-:W-:Y:S01]  /*6120*/  SHF.L.U32 R4, R5, 0x1f, RZ ;  /* 0x0000001f05047819 */ /* 0x000fe200000006ff */
[----:B0-----:R-:W-:Y:S06]  /*6130*/  @!P0 BRA `(.L_x_115) ;  /* 0x0000000000bc8947 */ /* 0x001fec0003800000 */
.L_x_125:
[----:B------:R-:W1:Y:S01]  /*6140*/  SYNCS.PHASECHK.TRANS64.TRYWAIT P0, [R9+URZ], R4 ;  /* 0x00000004090075a7 */ /* 0x000e62000800017f */
[----:B------:R-:W-:-:S05]  /*6150*/  VIADD R0, R12, 0x1 ;  /* 0x000000010c007836 */ /* 0x000fca0000000000 */
[----:B------:R-:W-:-:S04]  /*6160*/  ISETP.NE.AND P1, PT, R0, 0x3, PT ;  /* 0x000000030000780c */ /* 0x000fc80003f25270 */
[----:B0-----:R-:W-:Y:S02]  /*6170*/  SEL R2, RZ, 0x1, P1 ;  /* 0x00000001ff027807 */ /* 0x001fe40000800000 */
[----:B------:R-:W-:Y:S02]  /*6180*/  SEL R0, R0, RZ, P1 ;  /* 0x000000ff00007207 */ /* 0x000fe40000800000 */
[----:B------:R-:W-:Y:S01]  /*6190*/  LOP3.LUT R2, R5, R2, RZ, 0x3c, !PT ;  /* 0x0000000205027212 */ /* 0x000fe200078e3cff */
[----:B-1----:R-:W-:Y:S06]  /*61a0*/  @!P0 BRA `(.L_x_116) ;  /* 0x0000000000b48947 */ /* 0x002fec0003800000 */
.L_x_126:
[----:B------:R-:W-:Y:S01]  /*61b0*/  IMAD R3, R0, 0x8, R3 ;  /* 0x0000000800037824 */ /* 0x000fe200078e0203 */
[----:B------:R-:W-:-:S07]  /*61c0*/  SHF.L.U32 R0, R2, 0x1f, RZ ;  /* 0x0000001f02007819 */ /* 0x000fce00000006ff */
.L_x_117:
[----:B-1----:R1:W2:Y:S02]  /*61d0*/  SYNCS.PHASECHK.TRANS64.TRYWAIT P0, [R3+URZ], R0 ;  /* 0x00000000030075a7 */ /* 0x0022a4000800017f */
[----:B--2---:R-:W-:Y:S05]  /*61e0*/  @!P0 NANOSLEEP.SYNCS 0x989680 ;  /* 0x009896800000895d */ /* 0x004fea0003900000 */
[----:B------:R-:W2:Y:S02]  /*61f0*/  @!P0 SYNCS.PHASECHK.TRANS64 P0, [R3+URZ], R0 ;  /* 0x00000000030085a7 */ /* 0x000ea4000800007f */
[----:B--2---:R-:W-:Y:S05]  /*6200*/  @!P0 BRA `(.L_x_117) ;  /* 0xfffffffc00f08947 */ /* 0x004fea000383ffff */
.L_x_113:
[----:B------:R-:W-:Y:S05]  /*6210*/  BSYNC B0 ;  /* 0x0000000000007941 */ /* 0x000fea0003800000 */
.L_x_112:
[----:B------:R-:W-:Y:S05]  /*6220*/  EXIT ;  /* 0x000000000000794d */ /* 0x000fea0003800000 */
.L_x_17:
[----:B-1----:R1:W2:Y:S02]  /*6230*/  SYNCS.PHASECHK.TRANS64.TRYWAIT P1, [R3+URZ], R0 ;  /* 0x00000000030075a7 */ /* 0x0022a4000802017f */
[----:B--2---:R-:W-:Y:S05]  /*6240*/  @!P1 NANOSLEEP.SYNCS 0x989680 ;  /* 0x009896800000995d */ /* 0x004fea0003900000 */
[----:B------:R-:W2:Y:S02]  /*6250*/  @!P1 SYNCS.PHASECHK.TRANS64 P1, [R3+URZ], R0 ;  /* 0x00000000030095a7 */ /* 0x000ea4000802007f */
[----:B--2---:R-:W-:Y:S05]  /*6260*/  @!P1 BRA `(.L_x_17) ;  /* 0xfffffffc00f09947 */ /* 0x004fea000383ffff */
[----:B------:R-:W-:Y:S05]  /*6270*/  BRA `(.L_x_16) ;  /* 0xffffffb000847947 */ /* 0x000fea000383ffff */
.L_x_22:
[----:B-1----:R-:W-:-:S04]  /*6280*/  IMAD.U32 R4, RZ, RZ, UR4 ;  /* 0x00000004ff047e24 */ /* 0x002fc8000f8e00ff */
[----:B------:R1:W2:Y:S03]  /*6290*/  SYNCS.PHASECHK.TRANS64.TRYWAIT P1, [R4+URZ], R3 ;  /* 0x00000003040075a7 */ /* 0x0002a6000802017f */
[----:B--2---:R-:W-:Y:S05]  /*62a0*/  @!P1 NANOSLEEP.SYNCS 0x989680 ;  /* 0x009896800000995d */ /* 0x004fea0003900000 */
[----:B------:R-:W2:Y:S02]  /*62b0*/  @!P1 SYNCS.PHASECHK.TRANS64 P1, [R4+URZ], R3 ;  /* 0x00000003040095a7 */ /* 0x000ea4000802007f */
[----:B--2---:R-:W-:Y:S05]  /*62c0*/  @!P1 BRA `(.L_x_22) ;  /* 0xfffffffc00ec9947 */ /* 0x004fea000383ffff */
[----:B------:R-:W-:Y:S05]  /*62d0*/  BRA `(.L_x_21) ;  /* 0xffffffb800a87947 */ /* 0x000fea000383ffff */
.L_x_99:
[----:B------:R-:W-:Y:S01]  /*62e0*/  BSSY B1, `(.L_x_118) ;  /* 0x0000006000017945 */ /* 0x000fe20003800000 */
[----:B------:R-:W-:-:S07]  /*62f0*/  IMAD.MOV.U32 R15, RZ, RZ, -0x1 ;  /* 0xffffffffff0f7424 */ /* 0x000fce00078e00ff */
[----:B------:R-:W-:Y:S05]  /*6300*/  WARPSYNC.COLLECTIVE R15, `(.L_x_119) ;  /* 0x000000000f0c7348 */ /* 0x000fea0003c00000 */
[----:B------:R-:W-:Y:S02]  /*6310*/  ELECT P6, UR62, PT ;  /* 0x00000000003e782f */ /* 0x000fe400038c0000 */
[----:B------:R-:W-:Y:S01]  /*6320*/  MOV R14, UR62 ;  /* 0x0000003e000e7c02 */ /* 0x000fe20008000f00 */
[----:B------:R-:W-:Y:S10]  /*6330*/  ENDCOLLECTIVE ;  /* 0x000000000000791b */ /* 0x000ff40003800000 */
.L_x_119:
[----:B------:R-:W-:Y:S05]  /*6340*/  BSYNC B1 ;  /* 0x0000000000017941 */ /* 0x000fea0003800000 */
.L_x_118:
[----:B------:R-:W-:Y:S05]  /*6350*/  BRA `(.L_x_120) ;  /* 0xffffffec00e07947 */ /* 0x000fea000383ffff */
.L_x_102:
[----:B0-----:R0:W1:Y:S02]  /*6360*/  SYNCS.PHASECHK.TRANS64.TRYWAIT P1, [R14+URZ+0x18], R7 ;  /* 0x000018070e0075a7 */ /* 0x001064000802017f */
[----:B-1----:R-:W-:Y:S05]  /*6370*/  @!P1 NANOSLEEP.SYNCS 0x989680 ;  /* 0x009896800000995d */ /* 0x002fea0003900000 */
[----:B------:R-:W1:Y:S02]  /*6380*/  @!P1 SYNCS.PHASECHK.TRANS64 P1, [R14+URZ+0x18], R7 ;  /* 0x000018070e0095a7 */ /* 0x000e64000802007f */
[----:B-1----:R-:W-:Y:S05]  /*6390*/  @!P1 BRA `(.L_x_102) ;  /* 0xfffffffc00f09947 */ /* 0x002fea000383ffff */
[----:B------:R-:W-:Y:S05]  /*63a0*/  BRA `(.L_x_121) ;  /* 0xfffffff000147947 */ /* 0x000fea000383ffff */
.L_x_111:
[----:B------:R-:W-:Y:S01]  /*63b0*/  BSSY B0, `(.L_x_122) ;  /* 0x0000006000007945 */ /* 0x000fe20003800000 */
[----:B------:R-:W-:-:S07]  /*63c0*/  IMAD.MOV.U32 R15, RZ, RZ, -0x1 ;  /* 0xffffffffff0f7424 */ /* 0x000fce00078e00ff */
[----:B------:R-:W-:Y:S05]  /*63d0*/  WARPSYNC.COLLECTIVE R15, `(.L_x_123) ;  /* 0x000000000f0c7348 */ /* 0x000fea0003c00000 */
[----:B------:R-:W-:Y:S02]  /*63e0*/  ELECT P6, UR62, PT ;  /* 0x00000000003e782f */ /* 0x000fe400038c0000 */
[----:B------:R-:W-:Y:S01]  /*63f0*/  MOV R14, UR62 ;  /* 0x0000003e000e7c02 */ /* 0x000fe20008000f00 */
[----:B------:R-:W-:Y:S10]  /*6400*/  ENDCOLLECTIVE ;  /* 0x000000000000791b */ /* 0x000ff40003800000 */
.L_x_123:
[----:B------:R-:W-:Y:S05]  /*6410*/  BSYNC B0 ;  /* 0x0000000000007941 */ /* 0x000fea0003800000 */
.L_x_122:
[----:B------:R-:W-:Y:S05]  /*6420*/  BRA `(.L_x_124) ;  /* 0xfffffff800f07947 */ /* 0x000fea000383ffff */
.L_x_115:
[----:B0-----:R0:W1:Y:S02]  /*6430*/  SYNCS.PHASECHK.TRANS64.TRYWAIT P0, [R7+URZ], R2 ;  /* 0x00000002070075a7 */ /* 0x001064000800017f */
[----:B-1----:R-:W-:Y:S05]  /*6440*/  @!P0 NANOSLEEP.SYNCS 0x989680 ;  /* 0x009896800000895d */ /* 0x002fea0003900000 */
[----:B------:R-:W1:Y:S02]  /*6450*/  @!P0 SYNCS.PHASECHK.TRANS64 P0, [R7+URZ], R2 ;  /* 0x00000002070085a7 */ /* 0x000e64000800007f */
[----:B-1----:R-:W-:Y:S05]  /*6460*/  @!P0 BRA `(.L_x_115) ;  /* 0xfffffffc00f08947 */ /* 0x002fea000383ffff */
[----:B------:R-:W-:Y:S05]  /*6470*/  BRA `(.L_x_125) ;  /* 0xfffffffc00307947 */ /* 0x000fea000383ffff */
.L_x_116:
[----:B0-----:R0:W1:Y:S02]  /*6480*/  SYNCS.PHASECHK.TRANS64.TRYWAIT P0, [R9+URZ], R4 ;  /* 0x00000004090075a7 */ /* 0x001064000800017f */
[----:B-1----:R-:W-:Y:S05]  /*6490*/  @!P0 NANOSLEEP.SYNCS 0x989680 ;  /* 0x009896800000895d */ /* 0x002fea0003900000 */
[----:B------:R-:W1:Y:S02]  /*64a0*/  @!P0 SYNCS.PHASECHK.TRANS64 P0, [R9+URZ], R4 ;  /* 0x00000004090085a7 */ /* 0x000e64000800007f */
[----:B-1----:R-:W-:Y:S05]  /*64b0*/  @!P0 BRA `(.L_x_116) ;  /* 0xfffffffc00f08947 */ /* 0x002fea000383ffff */
[----:B------:R-:W-:Y:S05]  /*64c0*/  BRA `(.L_x_126) ;  /* 0xfffffffc00387947 */ /* 0x000fea000383ffff */
.L_x_127:
[----:B------:R-:W-:-:S00]  /*64d0*/  BRA `(.L_x_127) ;  /* 0xfffffffc00fc7947 */ /* 0x000fc0000383ffff */
[----:B------:R-:W-:-:S00]  /*64e0*/  NOP ;  /* 0x0000000000007918 */ /* 0x000fc00000000000 */
        /* <DEDUP_REMOVED lines=9> */
.L_x_128:


//--------------------- .nv.global.init           --------------------------
	.section	.nv.global.init,"aw",@progbits
.nv.global.init:
	.type		$str$22,@object
	.size		$str$22,($str$23 - $str$22)
$str$22:
        /*0000*/ 	.byte	0x6b, 0x5f, 0x74, 0x69, 0x6c, 0x65, 0x5f, 0x63, 0x6f, 0x75, 0x6e, 0x74, 0x20, 0x3e, 0x3d, 0x20
        /*0010*/ 	.byte	0x31, 0x00
	.type		$str$23,@object
	.size		$str$23,(__unnamed_1 - $str$23)
$str$23:
        /*0012*/ 	.byte	0x2f, 0x74, 0x6d, 0x70, 0x2f, 0x63, 0x75, 0x74, 0x6c, 0x61, 0x73, 0x73, 0x5f, 0x73, 0x77, 0x65
        /*0022*/ 	.byte	0x65, 0x70, 0x5f, 0x73, 0x72, 0x63, 0x2f, 0x69, 0x6e, 0x63, 0x6c, 0x75, 0x64, 0x65, 0x2f, 0x63
        /*0032*/ 	.byte	0x75, 0x74, 0x6c, 0x61, 0x73, 0x73, 0x2f, 0x67, 0x65, 0x6d, 0x6d, 0x2f, 0x63, 0x6f, 0x6c, 0x6c
        /*0042*/ 	.byte	0x65, 0x63, 0x74, 0x69, 0x76, 0x65, 0x2f, 0x73, 0x6d, 0x39, 0x30, 0x5f, 0x6d, 0x6d, 0x61, 0x5f
        /*0052*/ 	.byte	0x74, 0x6d, 0x61, 0x5f, 0x67, 0x6d, 0x6d, 0x61, 0x5f, 0x73, 0x73, 0x5f, 0x77, 0x61, 0x72, 0x70
        /*0062*/ 	.byte	0x73, 0x70, 0x65, 0x63, 0x69, 0x61, 0x6c, 0x69, 0x7a, 0x65, 0x64, 0x2e, 0x68, 0x70, 0x70, 0x00
	.type		__unnamed_1,@object
	.size		__unnamed_1,(.L_0 - __unnamed_1)
__unnamed_1:
        /*0072*/ 	.byte	0x76, 0x6f, 0x69, 0x64, 0x20, 0x63, 0x75, 0x74, 0x6c, 0x61, 0x73, 0x73, 0x3a, 0x3a, 0x67, 0x65
        /* <DEDUP_REMOVED lines=175> */
        /*0b72*/ 	.byte	0x00
.L_0:


//--------------------- .nv.shared._ZN7cutlass13device_kernelINS_4gemm6kernel13GemmUniversalIN4cute5tupleIJiiiiEEENS1_10collective13CollectiveMmaINS1_34MainloopSm90TmaGmmaWarpSpecializedILi3ENS5_IJNS4_1CILi1EEESB_SB_EEENS1_35KernelTmaWarpSpecializedCooperativeEEENS5_IJNSA_ILi128EEENSA_ILi64EEESF_EEEfNS5_IJlSB_lEEEfSI_NS4_8TiledMMAINS4_8MMA_AtomIJNS4_4SM904GMMA29MMA_64x64x8_F32TF32TF32_SS_TNILNSM_7ScaleInE1ELSO_1EEEEEENS4_6LayoutINS5_IJNSA_ILi2EEESB_SB_EEENS5_IJSB_NSA_ILi0EEESU_EEEEENS5_IJNS4_10UnderscoreESX_SX_EEEEENS4_13SM90_TMA_LOADENS4_14ComposedLayoutINS4_7SwizzleILi3ELi4ELi3EEENS4_18smem_ptr_flag_bitsILi32EEENSR_INS5_IJNSA_ILi8EEENSA_ILi32EEEEEENS5_IJS17_SB_EEEEEEEvNS4_8identityES10_S1B_vS1C_EENS_8epilogue10collective6detail29Sm90TmaWarpSpecializedAdapterINS1F_15DefaultEpilogueIfSI_SI_NS1E_6thread17LinearCombinationIfLi1EffLNS1J_9ScaleType4KindE0ELNS_15FloatRoundStyleE2EfEENS1_15EpilogueDefaultEEEEEvvEEEEvNT_6ParamsE --------------------------
	.section	.nv.shared._ZN7cutlass13device_kernelINS_4gemm6kernel13GemmUniversalIN4cute5tupleIJiiiiEEENS1_10collective13CollectiveMmaINS1_34MainloopSm90TmaGmmaWarpSpecializedILi3ENS5_IJNS4_1CILi1EEESB_SB_EEENS1_35KernelTmaWarpSpecializedCooperativeEEENS5_IJNSA_ILi128EEENSA_ILi64EEESF_EEEfNS5_IJlSB_lEEEfSI_NS4_8TiledMMAINS4_8MMA_AtomIJNS4_4SM904GMMA29MMA_64x64x8_F32TF32TF32_SS_TNILNSM_7ScaleInE1ELSO_1EEEEEENS4_6LayoutINS5_IJNSA_ILi2EEESB_SB_EEENS5_IJSB_NSA_ILi0EEESU_EEEEENS5_IJNS4_10UnderscoreESX_SX_EEEEENS4_13SM90_TMA_LOADENS4_14ComposedLayoutINS4_7SwizzleILi3ELi4ELi3EEENS4_18smem_ptr_flag_bitsILi32EEENSR_INS5_IJNSA_ILi8EEENSA_ILi32EEEEEENS5_IJS17_SB_EEEEEEEvNS4_8identityES10_S1B_vS1C_EENS_8epilogue10collective6detail29Sm90TmaWarpSpecializedAdapterINS1F_15DefaultEpilogueIfSI_SI_NS1E_6thread17LinearCombinationIfLi1EffLNS1J_9ScaleType4KindE0ELNS_15FloatRoundStyleE2EfEENS1_15EpilogueDefaultEEEEEvvEEEEvNT_6ParamsE,"aw",@nobits
	.sectionflags	@""
	.align	16
	.zero		1024


//--------------------- .nv.shared.reserved.0     --------------------------
	.section	.nv.shared.reserved.0,"aw",@nobits
	.weak		__nv_reservedSMEM_offset_0_alias
	.size		__nv_reservedSMEM_offset_0_alias, 0, 0
	.other		__nv_reservedSMEM_offset_0_alias,@"STO_CUDA_RESERVED_SHARED STV_DEFAULT"
__nv_reservedSMEM_offset_0_alias:
	.zero		0


//--------------------- .nv.global                --------------------------
	.section	.nv.global,"aw",@nobits
.nv.global:
	.type		_ZN40_INTERNAL_ee9bc1cc_4_k_cu_524e1d78_238434cute1_E,@object
	.size		_ZN40_INTERNAL_ee9bc1cc_4_k_cu_524e1d78_238434cute1_E,(_ZN40_INTERNAL_ee9bc1cc_4_k_cu_524e1d78_238434cuda3std3__45__cpo6cbeginE - _ZN40_INTERNAL_ee9bc1cc_4_k_cu_524e1d78_238434cute1_E)
_ZN40_INTERNAL_ee9bc1cc_4_k_cu_524e1d78_238434cute1_E:
	.zero		1
	.type		_ZN40_INTERNAL_ee9bc1cc_4_k_cu_524e1d78_238434cuda3std3__45__cpo6cbeginE,@object
	.size		_ZN40_INTERNAL_ee9bc1cc_4_k_cu_524e1d78_238434cuda3std3__45__cpo6cbeginE,(_ZN40_INTERNAL_ee9bc1cc_4_k_cu_524e1d78_238434cuda3std3__48in_placeE - _ZN40_INTERNAL_ee9bc1cc_4_k_cu_524e1d78_238434cuda3std3__45__cpo6cbeginE)
_ZN40_INTERNAL_ee9bc1cc_4_k_cu_524e1d78_238434cuda3std3__45__cpo6cbeginE:
	.zero		1
	.type		_ZN40_INTERNAL_ee9bc1cc_4_k_cu_524e1d78_238434cuda3std3__48in_placeE,@object
	.size		_ZN40_INTERNAL_ee9bc1cc_4_k_cu_524e1d78_238434cuda3std3__48in_placeE,(_ZN40_INTERNAL_ee9bc1cc_4_k_cu_524e1d78_238434cuda3std6ranges3__45__cpo9iter_moveE - _ZN40_INTERNAL_ee9bc1cc_4_k_cu_524e1d78_238434cuda3std3__48in_placeE)
_ZN40_INTERNAL_ee9bc1cc_4_k_cu_524e1d78_238434cuda3std3__48in_placeE:
	.zero		1
	.type		_ZN40_INTERNAL_ee9bc1cc_4_k_cu_524e1d78_238434cuda3std6ranges3__45__cpo9iter_moveE,@object
	.size		_ZN40_INTERNAL_ee9bc1cc_4_k_cu_524e1d78_238434cuda3std6ranges3__45__cpo9iter_moveE,(_ZN40_INTERNAL_ee9bc1cc_4_k_cu_524e1d78_238434cuda3std3__45__cpo5beginE - _ZN40_INTERNAL_ee9bc1cc_4_k_cu_524e1d78_238434cuda3std6ranges3__45__cpo9iter_moveE)
_ZN40_INTERNAL_ee9bc1cc_4_k_cu_524e1d78_238434cuda3std6ranges3__45__cpo9iter_moveE:
	.zero		1
	.type		_ZN40_INTERNAL_ee9bc1cc_4_k_cu_524e1d78_238434cuda3std3__45__cpo5beginE,@object
	.size		_ZN40_INTERNAL_ee9bc1cc_4_k_cu_524e1d78_238434cuda3std3__45__cpo5beginE,(_ZN40_INTERNAL_ee9bc1cc_4_k_cu_524e1d78_238434cuda3std3__442_GLOBAL__N__ee9bc1cc_4_k_cu_524e1d78_238436ignoreE - _ZN40_INTERNAL_ee9bc1cc_4_k_cu_524e1d78_238434cuda3std3__45__cpo5beginE)
_ZN40_INTERNAL_ee9bc1cc_4_k_cu_524e1d78_238434cuda3std3__45__cpo5beginE:
	.zero		1
	.type		_ZN40_INTERNAL_ee9bc1cc_4_k_cu_524e1d78_238434cuda3std3__442_GLOBAL__N__ee9bc1cc_4_k_cu_524e1d78_238436ignoreE,@object
	.size		_ZN40_INTERNAL_ee9bc1cc_4_k_cu_524e1d78_238434cuda3std3__442_GLOBAL__N__ee9bc1cc_4_k_cu_524e1d78_238436ignoreE,(_ZN40_INTERNAL_ee9bc1cc_4_k_cu_524e1d78_238434cute7productE - _ZN40_INTERNAL_ee9bc1cc_4_k_cu_524e1d78_238434cuda3std3__442_GLOBAL__N__ee9bc1cc_4_k_cu_524e1d78_238436ignoreE)
_ZN40_INTERNAL_ee9bc1cc_4_k_cu_524e1d78_238434cuda3std3__442_GLOBAL__N__ee9bc1cc_4_k_cu_524e1d78_238436ignoreE:
	.zero		1
	.type		_ZN40_INTERNAL_ee9bc1cc_4_k_cu_524e1d78_238434cute7productE,@object
	.size		_ZN40_INTERNAL_ee9bc1cc_4_k_cu_524e1d78_238434cute7productE,(_ZN40_INTERNAL_ee9bc1cc_4_k_cu_524e1d78_238434cuda3std3__45__cpo3endE - _ZN40_INTERNAL_ee9bc1cc_4_k_cu_524e1d78_238434cute7productE)
_ZN40_INTERNAL_ee9bc1cc_4_k_cu_524e1d78_238434cute7productE:
	.zero		1
	.type		_ZN40_INTERNAL_ee9bc1cc_4_k_cu_524e1d78_238434cuda3std3__45__cpo3endE,@object
	.size		_ZN40_INTERNAL_ee9bc1cc_4_k_cu_524e1d78_238434cuda3std3__45__cpo3endE,(_ZN40_INTERNAL_ee9bc1cc_4_k_cu_524e1d78_238434cuda3std3__419piecewise_constructE - _ZN40_INTERNAL_ee9bc1cc_4_k_cu_524e1d78_238434cuda3std3__45__cpo3endE)
_ZN40_INTERNAL_ee9bc1cc_4_k_cu_524e1d78_238434cuda3std3__45__cpo3endE:
	.zero		1
	.type		_ZN40_INTERNAL_ee9bc1cc_4_k_cu_524e1d78_238434cuda3std3__419piecewise_constructE,@object
	.size		_ZN40_INTERNAL_ee9bc1cc_4_k_cu_524e1d78_238434cuda3std3__419piecewise_constructE,(_ZN40_INTERNAL_ee9bc1cc_4_k_cu_524e1d78_238434cuda3std3__45__cpo4cendE - _ZN40_INTERNAL_ee9bc1cc_4_k_cu_524e1d78_238434cuda3std3__419piecewise_constructE)
_ZN40_INTERNAL_ee9bc1cc_4_k_cu_524e1d78_238434cuda3std3__419piecewise_constructE:
	.zero		1
	.type		_ZN40_INTERNAL_ee9bc1cc_4_k_cu_524e1d78_238434cuda3std3__45__cpo4cendE,@object
	.size		_ZN40_INTERNAL_ee9bc1cc_4_k_cu_524e1d78_238434cuda3std3__45__cpo4cendE,(_ZN40_INTERNAL_ee9bc1cc_4_k_cu_524e1d78_238434cuda3std6ranges3__45__cpo4swapE - _ZN40_INTERNAL_ee9bc1cc_4_k_cu_524e1d78_238434cuda3std3__45__cpo4cendE)
_ZN40_INTERNAL_ee9bc1cc_4_k_cu_524e1d78_238434cuda3std3__45__cpo4cendE:
	.zero		1
	.type		_ZN40_INTERNAL_ee9bc1cc_4_k_cu_524e1d78_238434cuda3std6ranges3__45__cpo4swapE,@object
	.size		_ZN40_INTERNAL_ee9bc1cc_4_k_cu_524e1d78_238434cuda3std6ranges3__45__cpo4swapE,(.L_8 - _ZN40_INTERNAL_ee9bc1cc_4_k_cu_524e1d78_238434cuda3std6ranges3__45__cpo4swapE)
_ZN40_INTERNAL_ee9bc1cc_4_k_cu_524e1d78_238434cuda3std6ranges3__45__cpo4swapE:
	.zero		1
.L_8:


//--------------------- .nv.constant0._ZN7cutlass13device_kernelINS_4gemm6kernel13GemmUniversalIN4cute5tupleIJiiiiEEENS1_10collective13CollectiveMmaINS1_34MainloopSm90TmaGmmaWarpSpecializedILi3ENS5_IJNS4_1CILi1EEESB_SB_EEENS1_35KernelTmaWarpSpecializedCooperativeEEENS5_IJNSA_ILi128EEENSA_ILi64EEESF_EEEfNS5_IJlSB_lEEEfSI_NS4_8TiledMMAINS4_8MMA_AtomIJNS4_4SM904GMMA29MMA_64x64x8_F32TF32TF32_SS_TNILNSM_7ScaleInE1ELSO_1EEEEEENS4_6LayoutINS5_IJNSA_ILi2EEESB_SB_EEENS5_IJSB_NSA_ILi0EEESU_EEEEENS5_IJNS4_10UnderscoreESX_SX_EEEEENS4_13SM90_TMA_LOADENS4_14ComposedLayoutINS4_7SwizzleILi3ELi4ELi3EEENS4_18smem_ptr_flag_bitsILi32EEENSR_INS5_IJNSA_ILi8EEENSA_ILi32EEEEEENS5_IJS17_SB_EEEEEEEvNS4_8identityES10_S1B_vS1C_EENS_8epilogue10collective6detail29Sm90TmaWarpSpecializedAdapterINS1F_15DefaultEpilogueIfSI_SI_NS1E_6thread17LinearCombinationIfLi1EffLNS1J_9ScaleType4KindE0ELNS_15FloatRoundStyleE2EfEENS1_15EpilogueDefaultEEEEEvvEEEEvNT_6ParamsE --------------------------
	.section	.nv.constant0._ZN7cutlass13device_kernelINS_4gemm6kernel13GemmUniversalIN4cute5tupleIJiiiiEEENS1_10collective13CollectiveMmaINS1_34MainloopSm90TmaGmmaWarpSpecializedILi3ENS5_IJNS4_1CILi1EEESB_SB_EEENS1_35KernelTmaWarpSpecializedCooperativeEEENS5_IJNSA_ILi128EEENSA_ILi64EEESF_EEEfNS5_IJlSB_lEEEfSI_NS4_8TiledMMAINS4_8MMA_AtomIJNS4_4SM904GMMA29MMA_64x64x8_F32TF32TF32_SS_TNILNSM_7ScaleInE1ELSO_1EEEEEENS4_6LayoutINS5_IJNSA_ILi2EEESB_SB_EEENS5_IJSB_NSA_ILi0EEESU_EEEEENS5_IJNS4_10UnderscoreESX_SX_EEEEENS4_13SM90_TMA_LOADENS4_14ComposedLayoutINS4_7SwizzleILi3ELi4ELi3EEENS4_18smem_ptr_flag_bitsILi32EEENSR_INS5_IJNSA_ILi8EEENSA_ILi32EEEEEENS5_IJS17_SB_EEEEEEEvNS4_8identityES10_S1B_vS1C_EENS_8epilogue10collective6detail29Sm90TmaWarpSpecializedAdapterINS1F_15DefaultEpilogueIfSI_SI_NS1E_6thread17LinearCombinationIfLi1EffLNS1J_9ScaleType4KindE0ELNS_15FloatRoundStyleE2EfEENS1_15EpilogueDefaultEEEEEvvEEEEvNT_6ParamsE,"a",@progbits
	.sectionflags	@""
	.align	4
.nv.constant0._ZN7cutlass13device_kernelINS_4gemm6kernel13GemmUniversalIN4cute5tupleIJiiiiEEENS1_10collective13CollectiveMmaINS1_34MainloopSm90TmaGmmaWarpSpecializedILi3ENS5_IJNS4_1CILi1EEESB_SB_EEENS1_35KernelTmaWarpSpecializedCooperativeEEENS5_IJNSA_ILi128EEENSA_ILi64EEESF_EEEfNS5_IJlSB_lEEEfSI_NS4_8TiledMMAINS4_8MMA_AtomIJNS4_4SM904GMMA29MMA_64x64x8_F32TF32TF32_SS_TNILNSM_7ScaleInE1ELSO_1EEEEEENS4_6LayoutINS5_IJNSA_ILi2EEESB_SB_EEENS5_IJSB_NSA_ILi0EEESU_EEEEENS5_IJNS4_10UnderscoreESX_SX_EEEEENS4_13SM90_TMA_LOADENS4_14ComposedLayoutINS4_7SwizzleILi3ELi4ELi3EEENS4_18smem_ptr_flag_bitsILi32EEENSR_INS5_IJNSA_ILi8EEENSA_ILi32EEEEEENS5_IJS17_SB_EEEEEEEvNS4_8identityES10_S1B_vS1C_EENS_8epilogue10collective6detail29Sm90TmaWarpSpecializedAdapterINS1F_15DefaultEpilogueIfSI_SI_NS1E_6thread17LinearCombinationIfLi1EffLNS1J_9ScaleType4KindE0ELNS_15FloatRoundStyleE2EfEENS1_15EpilogueDefaultEEEEEvvEEEEvNT_6ParamsE:
	.zero		1664


//--------------------- SYMBOLS --------------------------

	.type		.nv.reservedSmem.offset0,@object
	.size		.nv.reservedSmem.offset0,0x4
	.type		__assertfail,@function
